//
// Generated by NVIDIA NVVM Compiler
//
// Compiler Build ID: CL-36424714
// Cuda compilation tools, release 13.0, V13.0.88
// Based on NVVM 20.0.0
//

.version 9.0
.target sm_100
.address_size 64

	// .globl	_Z9VectorAddPfS_S_ffj

.visible .entry _Z9VectorAddPfS_S_ffj(
	.param .u64 .ptr .align 1 _Z9VectorAddPfS_S_ffj_param_0,
	.param .u64 .ptr .align 1 _Z9VectorAddPfS_S_ffj_param_1,
	.param .u64 .ptr .align 1 _Z9VectorAddPfS_S_ffj_param_2,
	.param .f32 _Z9VectorAddPfS_S_ffj_param_3,
	.param .f32 _Z9VectorAddPfS_S_ffj_param_4,
	.param .u32 _Z9VectorAddPfS_S_ffj_param_5
)
{
	.reg .pred 	%p<2>;
	.reg .b32 	%r<6>;
	.reg .b32 	%f<7>;
	.reg .b64 	%rd<11>;

	ld.param.u64 	%rd1, [_Z9VectorAddPfS_S_ffj_param_0];
	ld.param.u64 	%rd2, [_Z9VectorAddPfS_S_ffj_param_1];
	ld.param.u64 	%rd3, [_Z9VectorAddPfS_S_ffj_param_2];
	ld.param.f32 	%f1, [_Z9VectorAddPfS_S_ffj_param_3];
	ld.param.f32 	%f2, [_Z9VectorAddPfS_S_ffj_param_4];
	ld.param.u32 	%r2, [_Z9VectorAddPfS_S_ffj_param_5];
	mov.u32 	%r3, %ctaid.x;
	mov.u32 	%r4, %ntid.x;
	mov.u32 	%r5, %tid.x;
	mad.lo.s32 	%r1, %r3, %r4, %r5;
	setp.ge.u32 	%p1, %r1, %r2;
	@%p1 bra 	$L__BB0_2;
	cvta.to.global.u64 	%rd4, %rd1;
	cvta.to.global.u64 	%rd5, %rd2;
	cvta.to.global.u64 	%rd6, %rd3;
	mul.wide.s32 	%rd7, %r1, 4;
	add.s64 	%rd8, %rd4, %rd7;
	ld.global.f32 	%f3, [%rd8];
	add.s64 	%rd9, %rd5, %rd7;
	ld.global.f32 	%f4, [%rd9];
	mul.f32 	%f5, %f2, %f4;
	fma.rn.f32 	%f6, %f1, %f3, %f5;
	add.s64 	%rd10, %rd6, %rd7;
	st.global.f32 	[%rd10], %f6;
$L__BB0_2:
	ret;

}
	// .globl	_Z9TensorAddPfS_S_PiS0_S0_S0_S0_S0_ii
.visible .entry _Z9TensorAddPfS_S_PiS0_S0_S0_S0_S0_ii(
	.param .u64 .ptr .align 1 _Z9TensorAddPfS_S_PiS0_S0_S0_S0_S0_ii_param_0,
	.param .u64 .ptr .align 1 _Z9TensorAddPfS_S_PiS0_S0_S0_S0_S0_ii_param_1,
	.param .u64 .ptr .align 1 _Z9TensorAddPfS_S_PiS0_S0_S0_S0_S0_ii_param_2,
	.param .u64 .ptr .align 1 _Z9TensorAddPfS_S_PiS0_S0_S0_S0_S0_ii_param_3,
	.param .u64 .ptr .align 1 _Z9TensorAddPfS_S_PiS0_S0_S0_S0_S0_ii_param_4,
	.param .u64 .ptr .align 1 _Z9TensorAddPfS_S_PiS0_S0_S0_S0_S0_ii_param_5,
	.param .u64 .ptr .align 1 _Z9TensorAddPfS_S_PiS0_S0_S0_S0_S0_ii_param_6,
	.param .u64 .ptr .align 1 _Z9TensorAddPfS_S_PiS0_S0_S0_S0_S0_ii_param_7,
	.param .u64 .ptr .align 1 _Z9TensorAddPfS_S_PiS0_S0_S0_S0_S0_ii_param_8,
	.param .u32 _Z9TensorAddPfS_S_PiS0_S0_S0_S0_S0_ii_param_9,
	.param .u32 _Z9TensorAddPfS_S_PiS0_S0_S0_S0_S0_ii_param_10
)
{
	.reg .pred 	%p<23>;
	.reg .b32 	%r<136>;
	.reg .b32 	%f<4>;
	.reg .b64 	%rd<65>;

	ld.param.u64 	%rd28, [_Z9TensorAddPfS_S_PiS0_S0_S0_S0_S0_ii_param_4];
	ld.param.u64 	%rd29, [_Z9TensorAddPfS_S_PiS0_S0_S0_S0_S0_ii_param_5];
	ld.param.u64 	%rd30, [_Z9TensorAddPfS_S_PiS0_S0_S0_S0_S0_ii_param_6];
	ld.param.u64 	%rd31, [_Z9TensorAddPfS_S_PiS0_S0_S0_S0_S0_ii_param_7];
	ld.param.u64 	%rd32, [_Z9TensorAddPfS_S_PiS0_S0_S0_S0_S0_ii_param_8];
	ld.param.u32 	%r33, [_Z9TensorAddPfS_S_PiS0_S0_S0_S0_S0_ii_param_9];
	ld.param.u32 	%r34, [_Z9TensorAddPfS_S_PiS0_S0_S0_S0_S0_ii_param_10];
	cvta.to.global.u64 	%rd1, %rd32;
	cvta.to.global.u64 	%rd2, %rd29;
	cvta.to.global.u64 	%rd3, %rd31;
	cvta.to.global.u64 	%rd4, %rd28;
	cvta.to.global.u64 	%rd5, %rd30;
	mov.u32 	%r35, %ctaid.x;
	mov.u32 	%r36, %ntid.x;
	mov.u32 	%r37, %tid.x;
	mad.lo.s32 	%r1, %r35, %r36, %r37;
	setp.ge.s32 	%p1, %r1, %r34;
	@%p1 bra 	$L__BB1_12;
	setp.lt.s32 	%p2, %r33, 1;
	mov.b64 	%rd63, 0;
	mov.u64 	%rd64, %rd63;
	@%p2 bra 	$L__BB1_11;
	and.b32  	%r2, %r33, 3;
	setp.lt.u32 	%p3, %r33, 4;
	mov.b32 	%r131, 0;
	mov.u32 	%r124, %r1;
	mov.u32 	%r123, %r131;
	mov.u32 	%r122, %r131;
	@%p3 bra 	$L__BB1_5;
	and.b32  	%r131, %r33, 2147483644;
	neg.s32 	%r118, %r131;
	add.s64 	%rd62, %rd5, 8;
	add.s64 	%rd61, %rd4, 8;
	add.s64 	%rd60, %rd3, 8;
	add.s64 	%rd59, %rd1, 8;
	add.s64 	%rd58, %rd2, 8;
	mov.b32 	%r123, 0;
	mov.u32 	%r124, %r1;
	mov.u32 	%r122, %r123;
$L__BB1_4:
	.pragma "nounroll";
	ld.global.u32 	%r42, [%rd62+-8];
	div.s32 	%r43, %r124, %r42;
	mul.lo.s32 	%r44, %r43, %r42;
	sub.s32 	%r45, %r124, %r44;
	ld.global.u32 	%r46, [%rd61+-8];
	setp.eq.s32 	%p4, %r46, 1;
	selp.b32 	%r47, 0, %r43, %p4;
	ld.global.u32 	%r48, [%rd60+-8];
	mad.lo.s32 	%r49, %r47, %r48, %r122;
	ld.global.u32 	%r50, [%rd58+-8];
	setp.eq.s32 	%p5, %r50, 1;
	selp.b32 	%r51, 0, %r43, %p5;
	ld.global.u32 	%r52, [%rd59+-8];
	mad.lo.s32 	%r53, %r51, %r52, %r123;
	ld.global.u32 	%r54, [%rd62+-4];
	div.s32 	%r55, %r45, %r54;
	mul.lo.s32 	%r56, %r55, %r54;
	sub.s32 	%r57, %r45, %r56;
	ld.global.u32 	%r58, [%rd61+-4];
	setp.eq.s32 	%p6, %r58, 1;
	selp.b32 	%r59, 0, %r55, %p6;
	ld.global.u32 	%r60, [%rd60+-4];
	mad.lo.s32 	%r61, %r59, %r60, %r49;
	ld.global.u32 	%r62, [%rd58+-4];
	setp.eq.s32 	%p7, %r62, 1;
	selp.b32 	%r63, 0, %r55, %p7;
	ld.global.u32 	%r64, [%rd59+-4];
	mad.lo.s32 	%r65, %r63, %r64, %r53;
	ld.global.u32 	%r66, [%rd62];
	div.s32 	%r67, %r57, %r66;
	mul.lo.s32 	%r68, %r67, %r66;
	sub.s32 	%r69, %r57, %r68;
	ld.global.u32 	%r70, [%rd61];
	setp.eq.s32 	%p8, %r70, 1;
	selp.b32 	%r71, 0, %r67, %p8;
	ld.global.u32 	%r72, [%rd60];
	mad.lo.s32 	%r73, %r71, %r72, %r61;
	ld.global.u32 	%r74, [%rd58];
	setp.eq.s32 	%p9, %r74, 1;
	selp.b32 	%r75, 0, %r67, %p9;
	ld.global.u32 	%r76, [%rd59];
	mad.lo.s32 	%r77, %r75, %r76, %r65;
	ld.global.u32 	%r78, [%rd62+4];
	div.s32 	%r79, %r69, %r78;
	mul.lo.s32 	%r80, %r79, %r78;
	sub.s32 	%r124, %r69, %r80;
	ld.global.u32 	%r81, [%rd61+4];
	setp.eq.s32 	%p10, %r81, 1;
	selp.b32 	%r82, 0, %r79, %p10;
	ld.global.u32 	%r83, [%rd60+4];
	mad.lo.s32 	%r122, %r82, %r83, %r73;
	ld.global.u32 	%r84, [%rd58+4];
	setp.eq.s32 	%p11, %r84, 1;
	selp.b32 	%r85, 0, %r79, %p11;
	ld.global.u32 	%r86, [%rd59+4];
	mad.lo.s32 	%r123, %r85, %r86, %r77;
	add.s32 	%r118, %r118, 4;
	add.s64 	%rd62, %rd62, 16;
	add.s64 	%rd61, %rd61, 16;
	add.s64 	%rd60, %rd60, 16;
	add.s64 	%rd59, %rd59, 16;
	add.s64 	%rd58, %rd58, 16;
	setp.ne.s32 	%p12, %r118, 0;
	@%p12 bra 	$L__BB1_4;
$L__BB1_5:
	setp.eq.s32 	%p13, %r2, 0;
	@%p13 bra 	$L__BB1_10;
	setp.eq.s32 	%p14, %r2, 1;
	@%p14 bra 	$L__BB1_8;
	mul.wide.u32 	%rd34, %r131, 4;
	add.s64 	%rd35, %rd5, %rd34;
	ld.global.u32 	%r88, [%rd35];
	div.s32 	%r89, %r124, %r88;
	mul.lo.s32 	%r90, %r89, %r88;
	sub.s32 	%r91, %r124, %r90;
	add.s64 	%rd36, %rd4, %rd34;
	ld.global.u32 	%r92, [%rd36];
	setp.eq.s32 	%p15, %r92, 1;
	selp.b32 	%r93, 0, %r89, %p15;
	add.s64 	%rd37, %rd3, %rd34;
	ld.global.u32 	%r94, [%rd37];
	mad.lo.s32 	%r95, %r93, %r94, %r122;
	add.s64 	%rd38, %rd2, %rd34;
	ld.global.u32 	%r96, [%rd38];
	setp.eq.s32 	%p16, %r96, 1;
	selp.b32 	%r97, 0, %r89, %p16;
	add.s64 	%rd39, %rd1, %rd34;
	ld.global.u32 	%r98, [%rd39];
	mad.lo.s32 	%r99, %r97, %r98, %r123;
	ld.global.u32 	%r100, [%rd35+4];
	div.s32 	%r101, %r91, %r100;
	mul.lo.s32 	%r102, %r101, %r100;
	sub.s32 	%r124, %r91, %r102;
	ld.global.u32 	%r103, [%rd36+4];
	setp.eq.s32 	%p17, %r103, 1;
	selp.b32 	%r104, 0, %r101, %p17;
	ld.global.u32 	%r105, [%rd37+4];
	mad.lo.s32 	%r122, %r104, %r105, %r95;
	ld.global.u32 	%r106, [%rd38+4];
	setp.eq.s32 	%p18, %r106, 1;
	selp.b32 	%r107, 0, %r101, %p18;
	ld.global.u32 	%r108, [%rd39+4];
	mad.lo.s32 	%r123, %r107, %r108, %r99;
	add.s32 	%r131, %r131, 2;
$L__BB1_8:
	and.b32  	%r109, %r33, 1;
	setp.eq.b32 	%p19, %r109, 1;
	not.pred 	%p20, %p19;
	@%p20 bra 	$L__BB1_10;
	mul.wide.u32 	%rd40, %r131, 4;
	add.s64 	%rd41, %rd5, %rd40;
	ld.global.u32 	%r110, [%rd41];
	div.s32 	%r111, %r124, %r110;
	add.s64 	%rd42, %rd4, %rd40;
	ld.global.u32 	%r112, [%rd42];
	setp.eq.s32 	%p21, %r112, 1;
	selp.b32 	%r113, 0, %r111, %p21;
	add.s64 	%rd43, %rd3, %rd40;
	ld.global.u32 	%r114, [%rd43];
	mad.lo.s32 	%r122, %r113, %r114, %r122;
	add.s64 	%rd44, %rd2, %rd40;
	ld.global.u32 	%r115, [%rd44];
	setp.eq.s32 	%p22, %r115, 1;
	selp.b32 	%r116, 0, %r111, %p22;
	add.s64 	%rd45, %rd1, %rd40;
	ld.global.u32 	%r117, [%rd45];
	mad.lo.s32 	%r123, %r116, %r117, %r123;
$L__BB1_10:
	cvt.s64.s32 	%rd63, %r122;
	cvt.s64.s32 	%rd64, %r123;
$L__BB1_11:
	ld.param.u64 	%rd57, [_Z9TensorAddPfS_S_PiS0_S0_S0_S0_S0_ii_param_2];
	ld.param.u64 	%rd56, [_Z9TensorAddPfS_S_PiS0_S0_S0_S0_S0_ii_param_1];
	ld.param.u64 	%rd55, [_Z9TensorAddPfS_S_PiS0_S0_S0_S0_S0_ii_param_0];
	cvta.to.global.u64 	%rd46, %rd55;
	shl.b64 	%rd47, %rd63, 2;
	add.s64 	%rd48, %rd46, %rd47;
	ld.global.f32 	%f1, [%rd48];
	cvta.to.global.u64 	%rd49, %rd56;
	shl.b64 	%rd50, %rd64, 2;
	add.s64 	%rd51, %rd49, %rd50;
	ld.global.f32 	%f2, [%rd51];
	add.f32 	%f3, %f1, %f2;
	cvta.to.global.u64 	%rd52, %rd57;
	mul.wide.s32 	%rd53, %r1, 4;
	add.s64 	%rd54, %rd52, %rd53;
	st.global.f32 	[%rd54], %f3;
$L__BB1_12:
	ret;

}
	// .globl	_Z9TensorMulPfS_S_PiS0_S0_S0_S0_S0_ii
.visible .entry _Z9TensorMulPfS_S_PiS0_S0_S0_S0_S0_ii(
	.param .u64 .ptr .align 1 _Z9TensorMulPfS_S_PiS0_S0_S0_S0_S0_ii_param_0,
	.param .u64 .ptr .align 1 _Z9TensorMulPfS_S_PiS0_S0_S0_S0_S0_ii_param_1,
	.param .u64 .ptr .align 1 _Z9TensorMulPfS_S_PiS0_S0_S0_S0_S0_ii_param_2,
	.param .u64 .ptr .align 1 _Z9TensorMulPfS_S_PiS0_S0_S0_S0_S0_ii_param_3,
	.param .u64 .ptr .align 1 _Z9TensorMulPfS_S_PiS0_S0_S0_S0_S0_ii_param_4,
	.param .u64 .ptr .align 1 _Z9TensorMulPfS_S_PiS0_S0_S0_S0_S0_ii_param_5,
	.param .u64 .ptr .align 1 _Z9TensorMulPfS_S_PiS0_S0_S0_S0_S0_ii_param_6,
	.param .u64 .ptr .align 1 _Z9TensorMulPfS_S_PiS0_S0_S0_S0_S0_ii_param_7,
	.param .u64 .ptr .align 1 _Z9TensorMulPfS_S_PiS0_S0_S0_S0_S0_ii_param_8,
	.param .u32 _Z9TensorMulPfS_S_PiS0_S0_S0_S0_S0_ii_param_9,
	.param .u32 _Z9TensorMulPfS_S_PiS0_S0_S0_S0_S0_ii_param_10
)
{
	.reg .pred 	%p<23>;
	.reg .b32 	%r<136>;
	.reg .b32 	%f<4>;
	.reg .b64 	%rd<65>;

	ld.param.u64 	%rd28, [_Z9TensorMulPfS_S_PiS0_S0_S0_S0_S0_ii_param_4];
	ld.param.u64 	%rd29, [_Z9TensorMulPfS_S_PiS0_S0_S0_S0_S0_ii_param_5];
	ld.param.u64 	%rd30, [_Z9TensorMulPfS_S_PiS0_S0_S0_S0_S0_ii_param_6];
	ld.param.u64 	%rd31, [_Z9TensorMulPfS_S_PiS0_S0_S0_S0_S0_ii_param_7];
	ld.param.u64 	%rd32, [_Z9TensorMulPfS_S_PiS0_S0_S0_S0_S0_ii_param_8];
	ld.param.u32 	%r33, [_Z9TensorMulPfS_S_PiS0_S0_S0_S0_S0_ii_param_9];
	ld.param.u32 	%r34, [_Z9TensorMulPfS_S_PiS0_S0_S0_S0_S0_ii_param_10];
	cvta.to.global.u64 	%rd1, %rd32;
	cvta.to.global.u64 	%rd2, %rd29;
	cvta.to.global.u64 	%rd3, %rd31;
	cvta.to.global.u64 	%rd4, %rd28;
	cvta.to.global.u64 	%rd5, %rd30;
	mov.u32 	%r35, %ctaid.x;
	mov.u32 	%r36, %ntid.x;
	mov.u32 	%r37, %tid.x;
	mad.lo.s32 	%r1, %r35, %r36, %r37;
	setp.ge.s32 	%p1, %r1, %r34;
	@%p1 bra 	$L__BB2_12;
	setp.lt.s32 	%p2, %r33, 1;
	mov.b64 	%rd63, 0;
	mov.u64 	%rd64, %rd63;
	@%p2 bra 	$L__BB2_11;
	and.b32  	%r2, %r33, 3;
	setp.lt.u32 	%p3, %r33, 4;
	mov.b32 	%r131, 0;
	mov.u32 	%r124, %r1;
	mov.u32 	%r123, %r131;
	mov.u32 	%r122, %r131;
	@%p3 bra 	$L__BB2_5;
	and.b32  	%r131, %r33, 2147483644;
	neg.s32 	%r118, %r131;
	add.s64 	%rd62, %rd5, 8;
	add.s64 	%rd61, %rd4, 8;
	add.s64 	%rd60, %rd3, 8;
	add.s64 	%rd59, %rd1, 8;
	add.s64 	%rd58, %rd2, 8;
	mov.b32 	%r123, 0;
	mov.u32 	%r124, %r1;
	mov.u32 	%r122, %r123;
$L__BB2_4:
	.pragma "nounroll";
	ld.global.u32 	%r42, [%rd62+-8];
	div.s32 	%r43, %r124, %r42;
	mul.lo.s32 	%r44, %r43, %r42;
	sub.s32 	%r45, %r124, %r44;
	ld.global.u32 	%r46, [%rd61+-8];
	setp.eq.s32 	%p4, %r46, 1;
	selp.b32 	%r47, 0, %r43, %p4;
	ld.global.u32 	%r48, [%rd60+-8];
	mad.lo.s32 	%r49, %r47, %r48, %r122;
	ld.global.u32 	%r50, [%rd58+-8];
	setp.eq.s32 	%p5, %r50, 1;
	selp.b32 	%r51, 0, %r43, %p5;
	ld.global.u32 	%r52, [%rd59+-8];
	mad.lo.s32 	%r53, %r51, %r52, %r123;
	ld.global.u32 	%r54, [%rd62+-4];
	div.s32 	%r55, %r45, %r54;
	mul.lo.s32 	%r56, %r55, %r54;
	sub.s32 	%r57, %r45, %r56;
	ld.global.u32 	%r58, [%rd61+-4];
	setp.eq.s32 	%p6, %r58, 1;
	selp.b32 	%r59, 0, %r55, %p6;
	ld.global.u32 	%r60, [%rd60+-4];
	mad.lo.s32 	%r61, %r59, %r60, %r49;
	ld.global.u32 	%r62, [%rd58+-4];
	setp.eq.s32 	%p7, %r62, 1;
	selp.b32 	%r63, 0, %r55, %p7;
	ld.global.u32 	%r64, [%rd59+-4];
	mad.lo.s32 	%r65, %r63, %r64, %r53;
	ld.global.u32 	%r66, [%rd62];
	div.s32 	%r67, %r57, %r66;
	mul.lo.s32 	%r68, %r67, %r66;
	sub.s32 	%r69, %r57, %r68;
	ld.global.u32 	%r70, [%rd61];
	setp.eq.s32 	%p8, %r70, 1;
	selp.b32 	%r71, 0, %r67, %p8;
	ld.global.u32 	%r72, [%rd60];
	mad.lo.s32 	%r73, %r71, %r72, %r61;
	ld.global.u32 	%r74, [%rd58];
	setp.eq.s32 	%p9, %r74, 1;
	selp.b32 	%r75, 0, %r67, %p9;
	ld.global.u32 	%r76, [%rd59];
	mad.lo.s32 	%r77, %r75, %r76, %r65;
	ld.global.u32 	%r78, [%rd62+4];
	div.s32 	%r79, %r69, %r78;
	mul.lo.s32 	%r80, %r79, %r78;
	sub.s32 	%r124, %r69, %r80;
	ld.global.u32 	%r81, [%rd61+4];
	setp.eq.s32 	%p10, %r81, 1;
	selp.b32 	%r82, 0, %r79, %p10;
	ld.global.u32 	%r83, [%rd60+4];
	mad.lo.s32 	%r122, %r82, %r83, %r73;
	ld.global.u32 	%r84, [%rd58+4];
	setp.eq.s32 	%p11, %r84, 1;
	selp.b32 	%r85, 0, %r79, %p11;
	ld.global.u32 	%r86, [%rd59+4];
	mad.lo.s32 	%r123, %r85, %r86, %r77;
	add.s32 	%r118, %r118, 4;
	add.s64 	%rd62, %rd62, 16;
	add.s64 	%rd61, %rd61, 16;
	add.s64 	%rd60, %rd60, 16;
	add.s64 	%rd59, %rd59, 16;
	add.s64 	%rd58, %rd58, 16;
	setp.ne.s32 	%p12, %r118, 0;
	@%p12 bra 	$L__BB2_4;
$L__BB2_5:
	setp.eq.s32 	%p13, %r2, 0;
	@%p13 bra 	$L__BB2_10;
	setp.eq.s32 	%p14, %r2, 1;
	@%p14 bra 	$L__BB2_8;
	mul.wide.u32 	%rd34, %r131, 4;
	add.s64 	%rd35, %rd5, %rd34;
	ld.global.u32 	%r88, [%rd35];
	div.s32 	%r89, %r124, %r88;
	mul.lo.s32 	%r90, %r89, %r88;
	sub.s32 	%r91, %r124, %r90;
	add.s64 	%rd36, %rd4, %rd34;
	ld.global.u32 	%r92, [%rd36];
	setp.eq.s32 	%p15, %r92, 1;
	selp.b32 	%r93, 0, %r89, %p15;
	add.s64 	%rd37, %rd3, %rd34;
	ld.global.u32 	%r94, [%rd37];
	mad.lo.s32 	%r95, %r93, %r94, %r122;
	add.s64 	%rd38, %rd2, %rd34;
	ld.global.u32 	%r96, [%rd38];
	setp.eq.s32 	%p16, %r96, 1;
	selp.b32 	%r97, 0, %r89, %p16;
	add.s64 	%rd39, %rd1, %rd34;
	ld.global.u32 	%r98, [%rd39];
	mad.lo.s32 	%r99, %r97, %r98, %r123;
	ld.global.u32 	%r100, [%rd35+4];
	div.s32 	%r101, %r91, %r100;
	mul.lo.s32 	%r102, %r101, %r100;
	sub.s32 	%r124, %r91, %r102;
	ld.global.u32 	%r103, [%rd36+4];
	setp.eq.s32 	%p17, %r103, 1;
	selp.b32 	%r104, 0, %r101, %p17;
	ld.global.u32 	%r105, [%rd37+4];
	mad.lo.s32 	%r122, %r104, %r105, %r95;
	ld.global.u32 	%r106, [%rd38+4];
	setp.eq.s32 	%p18, %r106, 1;
	selp.b32 	%r107, 0, %r101, %p18;
	ld.global.u32 	%r108, [%rd39+4];
	mad.lo.s32 	%r123, %r107, %r108, %r99;
	add.s32 	%r131, %r131, 2;
$L__BB2_8:
	and.b32  	%r109, %r33, 1;
	setp.eq.b32 	%p19, %r109, 1;
	not.pred 	%p20, %p19;
	@%p20 bra 	$L__BB2_10;
	mul.wide.u32 	%rd40, %r131, 4;
	add.s64 	%rd41, %rd5, %rd40;
	ld.global.u32 	%r110, [%rd41];
	div.s32 	%r111, %r124, %r110;
	add.s64 	%rd42, %rd4, %rd40;
	ld.global.u32 	%r112, [%rd42];
	setp.eq.s32 	%p21, %r112, 1;
	selp.b32 	%r113, 0, %r111, %p21;
	add.s64 	%rd43, %rd3, %rd40;
	ld.global.u32 	%r114, [%rd43];
	mad.lo.s32 	%r122, %r113, %r114, %r122;
	add.s64 	%rd44, %rd2, %rd40;
	ld.global.u32 	%r115, [%rd44];
	setp.eq.s32 	%p22, %r115, 1;
	selp.b32 	%r116, 0, %r111, %p22;
	add.s64 	%rd45, %rd1, %rd40;
	ld.global.u32 	%r117, [%rd45];
	mad.lo.s32 	%r123, %r116, %r117, %r123;
$L__BB2_10:
	cvt.s64.s32 	%rd63, %r122;
	cvt.s64.s32 	%rd64, %r123;
$L__BB2_11:
	ld.param.u64 	%rd57, [_Z9TensorMulPfS_S_PiS0_S0_S0_S0_S0_ii_param_2];
	ld.param.u64 	%rd56, [_Z9TensorMulPfS_S_PiS0_S0_S0_S0_S0_ii_param_1];
	ld.param.u64 	%rd55, [_Z9TensorMulPfS_S_PiS0_S0_S0_S0_S0_ii_param_0];
	cvta.to.global.u64 	%rd46, %rd55;
	shl.b64 	%rd47, %rd63, 2;
	add.s64 	%rd48, %rd46, %rd47;
	ld.global.f32 	%f1, [%rd48];
	cvta.to.global.u64 	%rd49, %rd56;
	shl.b64 	%rd50, %rd64, 2;
	add.s64 	%rd51, %rd49, %rd50;
	ld.global.f32 	%f2, [%rd51];
	mul.f32 	%f3, %f1, %f2;
	cvta.to.global.u64 	%rd52, %rd57;
	mul.wide.s32 	%rd53, %r1, 4;
	add.s64 	%rd54, %rd52, %rd53;
	st.global.f32 	[%rd54], %f3;
$L__BB2_12:
	ret;

}


// ===== COMPILED SASS (sm_100) =====

	.target	sm_100

	.elftype	@"ET_EXEC"


//--------------------- .note.nv.tkinfo           --------------------------
	.section	.note.nv.tkinfo,"",@"SHT_NOTE"
	.sectionflags	@"SHF_NOTE_NV_TKINFO"
	.tkinfo
        /*0018*/ 	.word	0x00000002
        /*0030*/ 	.string	""
        /*0030*/ 	.string	"ptxas"
        /*0030*/ 	.string	"Cuda compilation tools, release 13.0, V13.0.88"
        /*0030*/ 	.string	"Build cuda_13.0.r13.0/compiler.36424714_0"
        /*0030*/ 	.string	"-arch sm_100 -m 64 "



//--------------------- .note.nv.cuinfo           --------------------------
	.section	.note.nv.cuinfo,"",@"SHT_NOTE"
	.sectionflags	@"SHF_NOTE_NV_CUINFO"
        /*0018*/ 	.short	0x0002
        /*001a*/ 	.short	0x0064
        /*001c*/ 	.short	0x0082
	.zero		2


//--------------------- .nv.info                  --------------------------
	.section	.nv.info,"",@"SHT_CUDA_INFO"
	.align	4


	//----- nvinfo : EIATTR_REGCOUNT
	.align		4
        /*0000*/ 	.byte	0x04, 0x2f
        /*0002*/ 	.short	(.L_1 - .L_0)
	.align		4
.L_0:
        /*0004*/ 	.word	index@(_Z9VectorAddPfS_S_ffj)
        /*0008*/ 	.word	0x0000000e


	//----- nvinfo : EIATTR_FRAME_SIZE
	.align		4
.L_1:
        /*000c*/ 	.byte	0x04, 0x11
        /*000e*/ 	.short	(.L_3 - .L_2)
	.align		4
.L_2:
        /*0010*/ 	.word	index@(_Z9VectorAddPfS_S_ffj)
        /*0014*/ 	.word	0x00000000


	//----- nvinfo : EIATTR_REGCOUNT
	.align		4
.L_3:
        /*0018*/ 	.byte	0x04, 0x2f
        /*001a*/ 	.short	(.L_5 - .L_4)
	.align		4
.L_4:
        /*001c*/ 	.word	index@(_Z9TensorAddPfS_S_PiS0_S0_S0_S0_S0_ii)
        /*0020*/ 	.word	0x00000020


	//----- nvinfo : EIATTR_FRAME_SIZE
	.align		4
.L_5:
        /*0024*/ 	.byte	0x04, 0x11
        /*0026*/ 	.short	(.L_7 - .L_6)
	.align		4
.L_6:
        /*0028*/ 	.word	index@(_Z9TensorAddPfS_S_PiS0_S0_S0_S0_S0_ii)
        /*002c*/ 	.word	0x00000000


	//----- nvinfo : EIATTR_REGCOUNT
	.align		4
.L_7:
        /*0030*/ 	.byte	0x04, 0x2f
        /*0032*/ 	.short	(.L_9 - .L_8)
	.align		4
.L_8:
        /*0034*/ 	.word	index@(_Z9TensorMulPfS_S_PiS0_S0_S0_S0_S0_ii)
        /*0038*/ 	.word	0x00000020


	//----- nvinfo : EIATTR_FRAME_SIZE
	.align		4
.L_9:
        /*003c*/ 	.byte	0x04, 0x11
        /*003e*/ 	.short	(.L_11 - .L_10)
	.align		4
.L_10:
        /*0040*/ 	.word	index@(_Z9TensorMulPfS_S_PiS0_S0_S0_S0_S0_ii)
        /*0044*/ 	.word	0x00000000


	//----- nvinfo : EIATTR_MIN_STACK_SIZE
	.align		4
.L_11:
        /*0048*/ 	.byte	0x04, 0x12
        /*004a*/ 	.short	(.L_13 - .L_12)
	.align		4
.L_12:
        /*004c*/ 	.word	index@(_Z9TensorMulPfS_S_PiS0_S0_S0_S0_S0_ii)
        /*0050*/ 	.word	0x00000000


	//----- nvinfo : EIATTR_MIN_STACK_SIZE
	.align		4
.L_13:
        /*0054*/ 	.byte	0x04, 0x12
        /*0056*/ 	.short	(.L_15 - .L_14)
	.align		4
.L_14:
        /*0058*/ 	.word	index@(_Z9TensorAddPfS_S_PiS0_S0_S0_S0_S0_ii)
        /*005c*/ 	.word	0x00000000


	//----- nvinfo : EIATTR_MIN_STACK_SIZE
	.align		4
.L_15:
        /*0060*/ 	.byte	0x04, 0x12
        /*0062*/ 	.short	(.L_17 - .L_16)
	.align		4
.L_16:
        /*0064*/ 	.word	index@(_Z9VectorAddPfS_S_ffj)
        /*0068*/ 	.word	0x00000000
.L_17:


//--------------------- .nv.compat                --------------------------
	.section	.nv.compat,"",@"SHT_CUDA_COMPAT_INFO"
	.align	4
        /*0000*/ 	.byte	0x02, 0x09, 0x00, 0x00, 0x02, 0x02, 0x01, 0x00, 0x02, 0x05, 0x05, 0x00, 0x03, 0x07, 0x01, 0x01
        /*0010*/ 	.byte	0x02, 0x03, 0x00, 0x00, 0x02, 0x06, 0x01, 0x00, 0x04, 0x0b, 0x08, 0x00, 0x09, 0x00, 0x00, 0x00
        /*0020*/ 	.byte	0x00, 0x00, 0x00, 0x00


//--------------------- .nv.info._Z9TensorMulPfS_S_PiS0_S0_S0_S0_S0_ii --------------------------
	.section	.nv.info._Z9TensorMulPfS_S_PiS0_S0_S0_S0_S0_ii,"",@"SHT_CUDA_INFO"
	.sectionflags	@""
	.align	4


	//----- nvinfo : EIATTR_CUDA_API_VERSION
	.align		4
        /*0000*/ 	.byte	0x04, 0x37
        /*0002*/ 	.short	(.L_19 - .L_18)
.L_18:
        /*0004*/ 	.word	0x00000082


	//----- nvinfo : EIATTR_KPARAM_INFO
	.align		4
.L_19:
        /*0008*/ 	.byte	0x04, 0x17
        /*000a*/ 	.short	(.L_21 - .L_20)
.L_20:
        /*000c*/ 	.word	0x00000000
        /*0010*/ 	.short	0x000a
        /*0012*/ 	.short	0x004c
        /*0014*/ 	.byte	0x00, 0xf0, 0x11, 0x00


	//----- nvinfo : EIATTR_KPARAM_INFO
	.align		4
.L_21:
        /*0018*/ 	.byte	0x04, 0x17
        /*001a*/ 	.short	(.L_23 - .L_22)
.L_22:
        /*001c*/ 	.word	0x00000000
        /*0020*/ 	.short	0x0009
        /*0022*/ 	.short	0x0048
        /*0024*/ 	.byte	0x00, 0xf0, 0x11, 0x00


	//----- nvinfo : EIATTR_KPARAM_INFO
	.align		4
.L_23:
        /*0028*/ 	.byte	0x04, 0x17
        /*002a*/ 	.short	(.L_25 - .L_24)
.L_24:
        /*002c*/ 	.word	0x00000000
        /*0030*/ 	.short	0x0008
        /*0032*/ 	.short	0x0040
        /*0034*/ 	.byte	0x00, 0xf5, 0x21, 0x00


	//----- nvinfo : EIATTR_KPARAM_INFO
	.align		4
.L_25:
        /*0038*/ 	.byte	0x04, 0x17
        /*003a*/ 	.short	(.L_27 - .L_26)
.L_26:
        /*003c*/ 	.word	0x00000000
        /*0040*/ 	.short	0x0007
        /*0042*/ 	.short	0x0038
        /*0044*/ 	.byte	0x00, 0xf5, 0x21, 0x00


	//----- nvinfo : EIATTR_KPARAM_INFO
	.align		4
.L_27:
        /*0048*/ 	.byte	0x04, 0x17
        /*004a*/ 	.short	(.L_29 - .L_28)
.L_28:
        /*004c*/ 	.word	0x00000000
        /*0050*/ 	.short	0x0006
        /*0052*/ 	.short	0x0030
        /*0054*/ 	.byte	0x00, 0xf5, 0x21, 0x00


	//----- nvinfo : EIATTR_KPARAM_INFO
	.align		4
.L_29:
        /*0058*/ 	.byte	0x04, 0x17
        /*005a*/ 	.short	(.L_31 - .L_30)
.L_30:
        /*005c*/ 	.word	0x00000000
        /*0060*/ 	.short	0x0005
        /*0062*/ 	.short	0x0028
        /*0064*/ 	.byte	0x00, 0xf5, 0x21, 0x00


	//----- nvinfo : EIATTR_KPARAM_INFO
	.align		4
.L_31:
        /*0068*/ 	.byte	0x04, 0x17
        /*006a*/ 	.short	(.L_33 - .L_32)
.L_32:
        /*006c*/ 	.word	0x00000000
        /*0070*/ 	.short	0x0004
        /*0072*/ 	.short	0x0020
        /*0074*/ 	.byte	0x00, 0xf5, 0x21, 0x00


	//----- nvinfo : EIATTR_KPARAM_INFO
	.align		4
.L_33:
        /*0078*/ 	.byte	0x04, 0x17
        /*007a*/ 	.short	(.L_35 - .L_34)
.L_34:
        /*007c*/ 	.word	0x00000000
        /*0080*/ 	.short	0x0003
        /*0082*/ 	.short	0x0018
        /*0084*/ 	.byte	0x00, 0xf5, 0x21, 0x00


	//----- nvinfo : EIATTR_KPARAM_INFO
	.align		4
.L_35:
        /*0088*/ 	.byte	0x04, 0x17
        /*008a*/ 	.short	(.L_37 - .L_36)
.L_36:
        /*008c*/ 	.word	0x00000000
        /*0090*/ 	.short	0x0002
        /*0092*/ 	.short	0x0010
        /*0094*/ 	.byte	0x00, 0xf5, 0x21, 0x00


	//----- nvinfo : EIATTR_KPARAM_INFO
	.align		4
.L_37:
        /*0098*/ 	.byte	0x04, 0x17
        /*009a*/ 	.short	(.L_39 - .L_38)
.L_38:
        /*009c*/ 	.word	0x00000000
        /*00a0*/ 	.short	0x0001
        /*00a2*/ 	.short	0x0008
        /*00a4*/ 	.byte	0x00, 0xf5, 0x21, 0x00


	//----- nvinfo : EIATTR_KPARAM_INFO
	.align		4
.L_39:
        /*00a8*/ 	.byte	0x04, 0x17
        /*00aa*/ 	.short	(.L_41 - .L_40)
.L_40:
        /*00ac*/ 	.word	0x00000000
        /*00b0*/ 	.short	0x0000
        /*00b2*/ 	.short	0x0000
        /*00b4*/ 	.byte	0x00, 0xf5, 0x21, 0x00


	//----- nvinfo : EIATTR_SPARSE_MMA_MASK
	.align		4
.L_41:
        /*00b8*/ 	.byte	0x03, 0x50
        /*00ba*/ 	.short	0x0000


	//----- nvinfo : EIATTR_MAXREG_COUNT
	.align		4
        /*00bc*/ 	.byte	0x03, 0x1b
        /*00be*/ 	.short	0x00ff


	//----- nvinfo : EIATTR_MERCURY_ISA_VERSION
	.align		4
        /*00c0*/ 	.byte	0x03, 0x5f
        /*00c2*/ 	.short	0x0101


	//----- nvinfo : EIATTR_VRC_CTA_INIT_COUNT
	.align		4
        /*00c4*/ 	.byte	0x02, 0x4a
	.zero		1
	.zero		1


	//----- nvinfo : EIATTR_EXIT_INSTR_OFFSETS
	.align		4
        /*00c8*/ 	.byte	0x04, 0x1c
        /*00ca*/ 	.short	(.L_43 - .L_42)


	//   ....[0]....
.L_42:
        /*00cc*/ 	.word	0x00000070


	//   ....[1]....
        /*00d0*/ 	.word	0x00001730


	//----- nvinfo : EIATTR_CBANK_PARAM_SIZE
	.align		4
.L_43:
        /*00d4*/ 	.byte	0x03, 0x19
        /*00d6*/ 	.short	0x0050


	//----- nvinfo : EIATTR_PARAM_CBANK
	.align		4
        /*00d8*/ 	.byte	0x04, 0x0a
        /*00da*/ 	.short	(.L_45 - .L_44)
	.align		4
.L_44:
        /*00dc*/ 	.word	index@(.nv.constant0._Z9TensorMulPfS_S_PiS0_S0_S0_S0_S0_ii)
        /*00e0*/ 	.short	0x0380
        /*00e2*/ 	.short	0x0050


	//----- nvinfo : EIATTR_SW_WAR
	.align		4
.L_45:
        /*00e4*/ 	.byte	0x04, 0x36
        /*00e6*/ 	.short	(.L_47 - .L_46)
.L_46:
        /*00e8*/ 	.word	0x00000008
.L_47:


//--------------------- .nv.info._Z9TensorAddPfS_S_PiS0_S0_S0_S0_S0_ii --------------------------
	.section	.nv.info._Z9TensorAddPfS_S_PiS0_S0_S0_S0_S0_ii,"",@"SHT_CUDA_INFO"
	.sectionflags	@""
	.align	4


	//----- nvinfo : EIATTR_CUDA_API_VERSION
	.align		4
        /*0000*/ 	.byte	0x04, 0x37
        /*0002*/ 	.short	(.L_49 - .L_48)
.L_48:
        /*0004*/ 	.word	0x00000082


	//----- nvinfo : EIATTR_KPARAM_INFO
	.align		4
.L_49:
        /*0008*/ 	.byte	0x04, 0x17
        /*000a*/ 	.short	(.L_51 - .L_50)
.L_50:
        /*000c*/ 	.word	0x00000000
        /*0010*/ 	.short	0x000a
        /*0012*/ 	.short	0x004c
        /*0014*/ 	.byte	0x00, 0xf0, 0x11, 0x00


	//----- nvinfo : EIATTR_KPARAM_INFO
	.align		4
.L_51:
        /*0018*/ 	.byte	0x04, 0x17
        /*001a*/ 	.short	(.L_53 - .L_52)
.L_52:
        /*001c*/ 	.word	0x00000000
        /*0020*/ 	.short	0x0009
        /*0022*/ 	.short	0x0048
        /*0024*/ 	.byte	0x00, 0xf0, 0x11, 0x00


	//----- nvinfo : EIATTR_KPARAM_INFO
	.align		4
.L_53:
        /*0028*/ 	.byte	0x04, 0x17
        /*002a*/ 	.short	(.L_55 - .L_54)
.L_54:
        /*002c*/ 	.word	0x00000000
        /*0030*/ 	.short	0x0008
        /*0032*/ 	.short	0x0040
        /*0034*/ 	.byte	0x00, 0xf5, 0x21, 0x00


	//----- nvinfo : EIATTR_KPARAM_INFO
	.align		4
.L_55:
        /*0038*/ 	.byte	0x04, 0x17
        /*003a*/ 	.short	(.L_57 - .L_56)
.L_56:
        /*003c*/ 	.word	0x00000000
        /*0040*/ 	.short	0x0007
        /*0042*/ 	.short	0x0038
        /*0044*/ 	.byte	0x00, 0xf5, 0x21, 0x00


	//----- nvinfo : EIATTR_KPARAM_INFO
	.align		4
.L_57:
        /*0048*/ 	.byte	0x04, 0x17
        /*004a*/ 	.short	(.L_59 - .L_58)
.L_58:
        /*004c*/ 	.word	0x00000000
        /*0050*/ 	.short	0x0006
        /*0052*/ 	.short	0x0030
        /*0054*/ 	.byte	0x00, 0xf5, 0x21, 0x00


	//----- nvinfo : EIATTR_KPARAM_INFO
	.align		4
.L_59:
        /*0058*/ 	.byte	0x04, 0x17
        /*005a*/ 	.short	(.L_61 - .L_60)
.L_60:
        /*005c*/ 	.word	0x00000000
        /*0060*/ 	.short	0x0005
        /*0062*/ 	.short	0x0028
        /*0064*/ 	.byte	0x00, 0xf5, 0x21, 0x00


	//----- nvinfo : EIATTR_KPARAM_INFO
	.align		4
.L_61:
        /*0068*/ 	.byte	0x04, 0x17
        /*006a*/ 	.short	(.L_63 - .L_62)
.L_62:
        /*006c*/ 	.word	0x00000000
        /*0070*/ 	.short	0x0004
        /*0072*/ 	.short	0x0020
        /*0074*/ 	.byte	0x00, 0xf5, 0x21, 0x00


	//----- nvinfo : EIATTR_KPARAM_INFO
	.align		4
.L_63:
        /*0078*/ 	.byte	0x04, 0x17
        /*007a*/ 	.short	(.L_65 - .L_64)
.L_64:
        /*007c*/ 	.word	0x00000000
        /*0080*/ 	.short	0x0003
        /*0082*/ 	.short	0x0018
        /*0084*/ 	.byte	0x00, 0xf5, 0x21, 0x00


	//----- nvinfo : EIATTR_KPARAM_INFO
	.align		4
.L_65:
        /*0088*/ 	.byte	0x04, 0x17
        /*008a*/ 	.short	(.L_67 - .L_66)
.L_66:
        /*008c*/ 	.word	0x00000000
        /*0090*/ 	.short	0x0002
        /*0092*/ 	.short	0x0010
        /*0094*/ 	.byte	0x00, 0xf5, 0x21, 0x00


	//----- nvinfo : EIATTR_KPARAM_INFO
	.align		4
.L_67:
        /*0098*/ 	.byte	0x04, 0x17
        /*009a*/ 	.short	(.L_69 - .L_68)
.L_68:
        /*009c*/ 	.word	0x00000000
        /*00a0*/ 	.short	0x0001
        /*00a2*/ 	.short	0x0008
        /*00a4*/ 	.byte	0x00, 0xf5, 0x21, 0x00


	//----- nvinfo : EIATTR_KPARAM_INFO
	.align		4
.L_69:
        /*00a8*/ 	.byte	0x04, 0x17
        /*00aa*/ 	.short	(.L_71 - .L_70)
.L_70:
        /*00ac*/ 	.word	0x00000000
        /*00b0*/ 	.short	0x0000
        /*00b2*/ 	.short	0x0000
        /*00b4*/ 	.byte	0x00, 0xf5, 0x21, 0x00


	//----- nvinfo : EIATTR_SPARSE_MMA_MASK
	.align		4
.L_71:
        /*00b8*/ 	.byte	0x03, 0x50
        /*00ba*/ 	.short	0x0000


	//----- nvinfo : EIATTR_MAXREG_COUNT
	.align		4
        /*00bc*/ 	.byte	0x03, 0x1b
        /*00be*/ 	.short	0x00ff


	//----- nvinfo : EIATTR_MERCURY_ISA_VERSION
	.align		4
        /*00c0*/ 	.byte	0x03, 0x5f
        /*00c2*/ 	.short	0x0101


	//----- nvinfo : EIATTR_VRC_CTA_INIT_COUNT
	.align		4
        /*00c4*/ 	.byte	0x02, 0x4a
	.zero		1
	.zero		1


	//----- nvinfo : EIATTR_EXIT_INSTR_OFFSETS
	.align		4
        /*00c8*/ 	.byte	0x04, 0x1c
        /*00ca*/ 	.short	(.L_73 - .L_72)


	//   ....[0]....
.L_72:
        /*00cc*/ 	.word	0x00000070


	//   ....[1]....
        /*00d0*/ 	.word	0x00001730


	//----- nvinfo : EIATTR_CBANK_PARAM_SIZE
	.align		4
.L_73:
        /*00d4*/ 	.byte	0x03, 0x19
        /*00d6*/ 	.short	0x0050


	//----- nvinfo : EIATTR_PARAM_CBANK
	.align		4
        /*00d8*/ 	.byte	0x04, 0x0a
        /*00da*/ 	.short	(.L_75 - .L_74)
	.align		4
.L_74:
        /*00dc*/ 	.word	index@(.nv.constant0._Z9TensorAddPfS_S_PiS0_S0_S0_S0_S0_ii)
        /*00e0*/ 	.short	0x0380
        /*00e2*/ 	.short	0x0050


	//----- nvinfo : EIATTR_SW_WAR
	.align		4
.L_75:
        /*00e4*/ 	.byte	0x04, 0x36
        /*00e6*/ 	.short	(.L_77 - .L_76)
.L_76:
        /*00e8*/ 	.word	0x00000008
.L_77:


//--------------------- .nv.info._Z9VectorAddPfS_S_ffj --------------------------
	.section	.nv.info._Z9VectorAddPfS_S_ffj,"",@"SHT_CUDA_INFO"
	.sectionflags	@""
	.align	4


	//----- nvinfo : EIATTR_CUDA_API_VERSION
	.align		4
        /*0000*/ 	.byte	0x04, 0x37
        /*0002*/ 	.short	(.L_79 - .L_78)
.L_78:
        /*0004*/ 	.word	0x00000082


	//----- nvinfo : EIATTR_KPARAM_INFO
	.align		4
.L_79:
        /*0008*/ 	.byte	0x04, 0x17
        /*000a*/ 	.short	(.L_81 - .L_80)
.L_80:
        /*000c*/ 	.word	0x00000000
        /*0010*/ 	.short	0x0005
        /*0012*/ 	.short	0x0020
        /*0014*/ 	.byte	0x00, 0xf0, 0x11, 0x00


	//----- nvinfo : EIATTR_KPARAM_INFO
	.align		4
.L_81:
        /*0018*/ 	.byte	0x04, 0x17
        /*001a*/ 	.short	(.L_83 - .L_82)
.L_82:
        /*001c*/ 	.word	0x00000000
        /*0020*/ 	.short	0x0004
        /*0022*/ 	.short	0x001c
        /*0024*/ 	.byte	0x00, 0xf0, 0x11, 0x00


	//----- nvinfo : EIATTR_KPARAM_INFO
	.align		4
.L_83:
        /*0028*/ 	.byte	0x04, 0x17
        /*002a*/ 	.short	(.L_85 - .L_84)
.L_84:
        /*002c*/ 	.word	0x00000000
        /*0030*/ 	.short	0x0003
        /*0032*/ 	.short	0x0018
        /*0034*/ 	.byte	0x00, 0xf0, 0x11, 0x00


	//----- nvinfo : EIATTR_KPARAM_INFO
	.align		4
.L_85:
        /*0038*/ 	.byte	0x04, 0x17
        /*003a*/ 	.short	(.L_87 - .L_86)
.L_86:
        /*003c*/ 	.word	0x00000000
        /*0040*/ 	.short	0x0002
        /*0042*/ 	.short	0x0010
        /*0044*/ 	.byte	0x00, 0xf5, 0x21, 0x00


	//----- nvinfo : EIATTR_KPARAM_INFO
	.align		4
.L_87:
        /*0048*/ 	.byte	0x04, 0x17
        /*004a*/ 	.short	(.L_89 - .L_88)
.L_88:
        /*004c*/ 	.word	0x00000000
        /*0050*/ 	.short	0x0001
        /*0052*/ 	.short	0x0008
        /*0054*/ 	.byte	0x00, 0xf5, 0x21, 0x00


	//----- nvinfo : EIATTR_KPARAM_INFO
	.align		4
.L_89:
        /*0058*/ 	.byte	0x04, 0x17
        /*005a*/ 	.short	(.L_91 - .L_90)
.L_90:
        /*005c*/ 	.word	0x00000000
        /*0060*/ 	.short	0x0000
        /*0062*/ 	.short	0x0000
        /*0064*/ 	.byte	0x00, 0xf5, 0x21, 0x00


	//----- nvinfo : EIATTR_SPARSE_MMA_MASK
	.align		4
.L_91:
        /*0068*/ 	.byte	0x03, 0x50
        /*006a*/ 	.short	0x0000


	//----- nvinfo : EIATTR_MAXREG_COUNT
	.align		4
        /*006c*/ 	.byte	0x03, 0x1b
        /*006e*/ 	.short	0x00ff


	//----- nvinfo : EIATTR_MERCURY_ISA_VERSION
	.align		4
        /*0070*/ 	.byte	0x03, 0x5f
        /*0072*/ 	.short	0x0101


	//----- nvinfo : EIATTR_VRC_CTA_INIT_COUNT
	.align		4
        /*0074*/ 	.byte	0x02, 0x4a
	.zero		1
	.zero		1


	//----- nvinfo : EIATTR_EXIT_INSTR_OFFSETS
	.align		4
        /*0078*/ 	.byte	0x04, 0x1c
        /*007a*/ 	.short	(.L_93 - .L_92)


	//   ....[0]....
.L_92:
        /*007c*/ 	.word	0x00000070


	//   ....[1]....
        /*0080*/ 	.word	0x00000150


	//----- nvinfo : EIATTR_CBANK_PARAM_SIZE
	.align		4
.L_93:
        /*0084*/ 	.byte	0x03, 0x19
        /*0086*/ 	.short	0x0024


	//----- nvinfo : EIATTR_PARAM_CBANK
	.align		4
        /*0088*/ 	.byte	0x04, 0x0a
        /*008a*/ 	.short	(.L_95 - .L_94)
	.align		4
.L_94:
        /*008c*/ 	.word	index@(.nv.constant0._Z9VectorAddPfS_S_ffj)
        /*0090*/ 	.short	0x0380
        /*0092*/ 	.short	0x0024


	//----- nvinfo : EIATTR_SW_WAR
	.align		4
.L_95:
        /*0094*/ 	.byte	0x04, 0x36
        /*0096*/ 	.short	(.L_97 - .L_96)
.L_96:
        /*0098*/ 	.word	0x00000008
.L_97:


//--------------------- .nv.callgraph             --------------------------
	.section	.nv.callgraph,"",@"SHT_CUDA_CALLGRAPH"
	.align	4
	.sectionentsize	8
	.align		4
        /*0000*/ 	.word	0x00000000
	.align		4
        /*0004*/ 	.word	0xffffffff
	.align		4
        /*0008*/ 	.word	0x00000000
	.align		4
        /*000c*/ 	.word	0xfffffffe
	.align		4
        /*0010*/ 	.word	0x00000000
	.align		4
        /*0014*/ 	.word	0xfffffffd
	.align		4
        /*0018*/ 	.word	0x00000000
	.align		4
        /*001c*/ 	.word	0xfffffffc


//--------------------- .text._Z9TensorMulPfS_S_PiS0_S0_S0_S0_S0_ii --------------------------
	.section	.text._Z9TensorMulPfS_S_PiS0_S0_S0_S0_S0_ii,"ax",@progbits
	.align	128
        .global         _Z9TensorMulPfS_S_PiS0_S0_S0_S0_S0_ii
        .type           _Z9TensorMulPfS_S_PiS0_S0_S0_S0_S0_ii,@function
        .size           _Z9TensorMulPfS_S_PiS0_S0_S0_S0_S0_ii,(.L_x_13 - _Z9TensorMulPfS_S_PiS0_S0_S0_S0_S0_ii)
        .other          _Z9TensorMulPfS_S_PiS0_S0_S0_S0_S0_ii,@"STO_CUDA_ENTRY STV_DEFAULT"
_Z9TensorMulPfS_S_PiS0_S0_S0_S0_S0_ii:
.text._Z9TensorMulPfS_S_PiS0_S0_S0_S0_S0_ii:
[----:B------:R-:W-:Y:S01]  /*0000*/  LDC R1, c[0x0][0x37c] ;  /* 0x0000df00ff017b82 */ /* 0x000fe20000000800 */
[----:B------:R-:W0:Y:S07]  /*0010*/  S2R R3, SR_TID.X ;  /* 0x0000000000037919 */ /* 0x000e2e0000002100 */
[----:B------:R-:W0:Y:S01]  /*0020*/  S2UR UR4, SR_CTAID.X ;  /* 0x00000000000479c3 */ /* 0x000e220000002500 */
[----:B------:R-:W1:Y:S07]  /*0030*/  LDCU UR5, c[0x0][0x3cc] ;  /* 0x00007980ff0577ac */ /* 0x000e6e0008000800 */
[----:B------:R-:W0:Y:S02]  /*0040*/  LDC R4, c[0x0][0x360] ;  /* 0x0000d800ff047b82 */ /* 0x000e240000000800 */
[----:B0-----:R-:W-:-:S05]  /*0050*/  IMAD R4, R4, UR4, R3 ;  /* 0x0000000404047c24 */ /* 0x001fca000f8e0203 */
[----:B-1----:R-:W-:-:S13]  /*0060*/  ISETP.GE.AND P0, PT, R4, UR5, PT ;  /* 0x0000000504007c0c */ /* 0x002fda000bf06270 */
[----:B------:R-:W-:Y:S05]  /*0070*/  @P0 EXIT ;  /* 0x000000000000094d */ /* 0x000fea0003800000 */
[----:B------:R-:W0:Y:S01]  /*0080*/  LDCU UR4, c[0x0][0x3c8] ;  /* 0x00007900ff0477ac */ /* 0x000e220008000800 */
[----:B------:R-:W-:Y:S02]  /*0090*/  CS2R R6, SRZ ;  /* 0x0000000000067805 */ /* 0x000fe4000001ff00 */
[----:B------:R-:W-:Y:S01]  /*00a0*/  CS2R R2, SRZ ;  /* 0x0000000000027805 */ /* 0x000fe2000001ff00 */
[----:B------:R-:W1:Y:S01]  /*00b0*/  LDCU.64 UR26, c[0x0][0x358] ;  /* 0x00006b00ff1a77ac */ /* 0x000e620008000a00 */
[----:B0-----:R-:W-:-:S09]  /*00c0*/  UISETP.GE.AND UP0, UPT, UR4, 0x1, UPT ;  /* 0x000000010400788c */ /* 0x001fd2000bf06270 */
[----:B-1----:R-:W-:Y:S05]  /*00d0*/  BRA.U !UP0, `(.L_x_0) ;  /* 0x0000001508687547 */ /* 0x002fea000b800000 */
[----:B------:R-:W-:Y:S01]  /*00e0*/  UISETP.GE.U32.AND UP1, UPT, UR4, 0x4, UPT ;  /* 0x000000040400788c */ /* 0x000fe2000bf26070 */
[----:B------:R-:W-:Y:S01]  /*00f0*/  CS2R R2, SRZ ;  /* 0x0000000000027805 */ /* 0x000fe2000001ff00 */
[----:B------:R-:W-:Y:S01]  /*0100*/  ULOP3.LUT UR15, UR4, 0x3, URZ, 0xc0, !UPT ;  /* 0x00000003040f7892 */ /* 0x000fe2000f8ec0ff */
[----:B------:R-:W-:Y:S02]  /*0110*/  IMAD.MOV.U32 R22, RZ, RZ, R4 ;  /* 0x000000ffff167224 */ /* 0x000fe400078e0004 */
[----:B------:R-:W-:Y:S01]  /*0120*/  IMAD.MOV.U32 R0, RZ, RZ, RZ ;  /* 0x000000ffff007224 */ /* 0x000fe200078e00ff */
[----:B------:R-:W-:-:S03]  /*0130*/  UISETP.NE.AND UP0, UPT, UR15, URZ, UPT ;  /* 0x000000ff0f00728c */ /* 0x000fc6000bf05270 */
[----:B------:R-:W-:Y:S08]  /*0140*/  BRA.U !UP1, `(.L_x_1) ;  /* 0x0000000d09147547 */ /* 0x000ff0000b800000 */
[----:B------:R-:W0:Y:S01]  /*0150*/  LDCU.128 UR16, c[0x0][0x3b0] ;  /* 0x00007600ff1077ac */ /* 0x000e220008000c00 */
[----:B------:R-:W-:Y:S01]  /*0160*/  IMAD.MOV.U32 R2, RZ, RZ, RZ ;  /* 0x000000ffff027224 */ /* 0x000fe200078e00ff */
[----:B------:R-:W-:Y:S01]  /*0170*/  MOV R22, R4 ;  /* 0x0000000400167202 */ /* 0x000fe20000000f00 */
[----:B------:R-:W-:Y:S01]  /*0180*/  IMAD.MOV.U32 R0, RZ, RZ, RZ ;  /* 0x000000ffff007224 */ /* 0x000fe200078e00ff */
[----:B------:R-:W1:Y:S01]  /*0190*/  LDCU.128 UR20, c[0x0][0x3a0] ;  /* 0x00007400ff1477ac */ /* 0x000e620008000c00 */
[----:B------:R-:W2:Y:S01]  /*01a0*/  LDCU.64 UR24, c[0x0][0x3c0] ;  /* 0x00007800ff1877ac */ /* 0x000ea20008000a00 */
[----:B------:R-:W-:Y:S02]  /*01b0*/  ULOP3.LUT UR4, UR4, 0x7ffffffc, URZ, 0xc0, !UPT ;  /* 0x7ffffffc04047892 */ /* 0x000fe4000f8ec0ff */
[----:B0-----:R-:W-:-:S04]  /*01c0*/  UIADD3 UR13, UP1, UPT, UR16, 0x8, URZ ;  /* 0x00000008100d7890 */ /* 0x001fc8000ff3e0ff */
[----:B------:R-:W-:Y:S01]  /*01d0*/  IMAD.U32 R3, RZ, RZ, UR4 ;  /* 0x00000004ff037e24 */ /* 0x000fe2000f8e00ff */
[----:B------:R-:W-:Y:S02]  /*01e0*/  UIADD3 UR9, UP2, UPT, UR18, 0x8, URZ ;  /* 0x0000000812097890 */ /* 0x000fe4000ff5e0ff */
[----:B------:R-:W-:Y:S02]  /*01f0*/  UIADD3.X UR14, UPT, UPT, URZ, UR17, URZ, UP1, !UPT ;  /* 0x00000011ff0e7290 */ /* 0x000fe40008ffe4ff */
[----:B------:R-:W-:Y:S01]  /*0200*/  UIADD3.X UR10, UPT, UPT, URZ, UR19, URZ, UP2, !UPT ;  /* 0x00000013ff0a7290 */ /* 0x000fe200097fe4ff */
[----:B------:R-:W-:Y:S01]  /*0210*/  IMAD.U32 R14, RZ, RZ, UR13 ;  /* 0x0000000dff0e7e24 */ /* 0x000fe2000f8e00ff */
[----:B-1----:R-:W-:Y:S01]  /*0220*/  UIADD3 UR11, UP1, UPT, UR20, 0x8, URZ ;  /* 0x00000008140b7890 */ /* 0x002fe2000ff3e0ff */
[----:B------:R-:W-:Y:S01]  /*0230*/  IMAD.U32 R8, RZ, RZ, UR9 ;  /* 0x00000009ff087e24 */ /* 0x000fe2000f8e00ff */
[----:B------:R-:W-:Y:S01]  /*0240*/  UIADD3 UR5, UP3, UPT, UR22, 0x8, URZ ;  /* 0x0000000816057890 */ /* 0x000fe2000ff7e0ff */
[----:B------:R-:W-:Y:S01]  /*0250*/  MOV R15, UR14 ;  /* 0x0000000e000f7c02 */ /* 0x000fe20008000f00 */
[----:B--2---:R-:W-:Y:S01]  /*0260*/  UIADD3 UR7, UP2, UPT, UR24, 0x8, URZ ;  /* 0x0000000818077890 */ /* 0x004fe2000ff5e0ff */
[----:B------:R-:W-:Y:S01]  /*0270*/  IMAD.U32 R13, RZ, RZ, UR10 ;  /* 0x0000000aff0d7e24 */ /* 0x000fe2000f8e00ff */
[----:B------:R-:W-:Y:S01]  /*0280*/  UIADD3.X UR12, UPT, UPT, URZ, UR21, URZ, UP1, !UPT ;  /* 0x00000015ff0c7290 */ /* 0x000fe20008ffe4ff */
[----:B------:R-:W-:Y:S01]  /*0290*/  MOV R10, UR11 ;  /* 0x0000000b000a7c02 */ /* 0x000fe20008000f00 */
[----:B------:R-:W-:Y:S01]  /*02a0*/  UIADD3.X UR6, UPT, UPT, URZ, UR23, URZ, UP3, !UPT ;  /* 0x00000017ff067290 */ /* 0x000fe20009ffe4ff */
[----:B------:R-:W-:Y:S01]  /*02b0*/  IMAD.U32 R16, RZ, RZ, UR5 ;  /* 0x00000005ff107e24 */ /* 0x000fe2000f8e00ff */
[----:B------:R-:W-:Y:S01]  /*02c0*/  UIADD3.X UR8, UPT, UPT, URZ, UR25, URZ, UP2, !UPT ;  /* 0x00000019ff087290 */ /* 0x000fe200097fe4ff */
[----:B------:R-:W-:Y:S01]  /*02d0*/  IMAD.U32 R20, RZ, RZ, UR7 ;  /* 0x00000007ff147e24 */ /* 0x000fe2000f8e00ff */
[----:B------:R-:W-:Y:S01]  /*02e0*/  UIADD3 UR16, UPT, UPT, -UR4, URZ, URZ ;  /* 0x000000ff04107290 */ /* 0x000fe2000fffe1ff */
[----:B------:R-:W-:Y:S01]  /*02f0*/  IMAD.U32 R11, RZ, RZ, UR12 ;  /* 0x0000000cff0b7e24 */ /* 0x000fe2000f8e00ff */
[----:B------:R-:W-:-:S02]  /*0300*/  MOV R17, UR6 ;  /* 0x0000000600117c02 */ /* 0x000fc40008000f00 */
[----:B------:R-:W-:-:S08]  /*0310*/  IMAD.U32 R25, RZ, RZ, UR8 ;  /* 0x00000008ff197e24 */ /* 0x000fd0000f8e00ff */
.L_x_2:
[----:B------:R-:W2:Y:S04]  /*0320*/  LDG.E R9, desc[UR26][R14.64+-0x8] ;  /* 0xfffff81a0e097981 */ /* 0x000ea8000c1e1900 */
[----:B------:R-:W3:Y:S01]  /*0330*/  LDG.E R6, desc[UR26][R14.64+-0x4] ;  /* 0xfffffc1a0e067981 */ /* 0x000ee2000c1e1900 */
[----:B------:R-:W-:Y:S02]  /*0340*/  IABS R23, R22 ;  /* 0x0000001600177213 */ /* 0x000fe40000000000 */
[-C--:B--2---:R-:W-:Y:S02]  /*0350*/  IABS R5, R9.reuse ;  /* 0x0000000900057213 */ /* 0x084fe40000000000 */
[----:B------:R-:W-:Y:S02]  /*0360*/  IABS R24, R9 ;  /* 0x0000000900187213 */ /* 0x000fe40000000000 */
[----:B------:R-:W0:Y:S08]  /*0370*/  I2F.RP R7, R5 ;  /* 0x0000000500077306 */ /* 0x000e300000209400 */
[----:B0-----:R-:W0:Y:S02]  /*0380*/  MUFU.RCP R7, R7 ;  /* 0x0000000700077308 */ /* 0x001e240000001000 */
[----:B0-----:R-:W-:-:S02]  /*0390*/  VIADD R18, R7, 0xffffffe ;  /* 0x0ffffffe07127836 */ /* 0x001fc40000000000 */
[----:B------:R-:W2:Y:S04]  /*03a0*/  LDG.E R7, desc[UR26][R14.64] ;  /* 0x0000001a0e077981 */ /* 0x000ea8000c1e1900 */
[----:B------:R0:W1:Y:S02]  /*03b0*/  F2I.FTZ.U32.TRUNC.NTZ R19, R18 ;  /* 0x0000001200137305 */ /* 0x000064000021f000 */
[----:B0-----:R-:W-:Y:S02]  /*03c0*/  IMAD.MOV.U32 R18, RZ, RZ, RZ ;  /* 0x000000ffff127224 */ /* 0x001fe400078e00ff */
[----:B-1----:R-:W-:-:S04]  /*03d0*/  IMAD.MOV R12, RZ, RZ, -R19 ;  /* 0x000000ffff0c7224 */ /* 0x002fc800078e0a13 */
[----:B------:R-:W-:-:S04]  /*03e0*/  IMAD R21, R12, R5, RZ ;  /* 0x000000050c157224 */ /* 0x000fc800078e02ff */
[----:B------:R-:W-:Y:S01]  /*03f0*/  IMAD.HI.U32 R12, R19, R21, R18 ;  /* 0x00000015130c7227 */ /* 0x000fe200078e0012 */
[----:B------:R-:W-:Y:S02]  /*0400*/  MOV R19, R23 ;  /* 0x0000001700137202 */ /* 0x000fe40000000f00 */
[----:B---3--:R-:W-:Y:S01]  /*0410*/  IABS R21, R6 ;  /* 0x0000000600157213 */ /* 0x008fe20000000000 */
[----:B------:R-:W-:Y:S02]  /*0420*/  IMAD.MOV R18, RZ, RZ, -R24 ;  /* 0x000000ffff127224 */ /* 0x000fe400078e0a18 */
[----:B------:R-:W-:Y:S01]  /*0430*/  IMAD.HI.U32 R12, R12, R19, RZ ;  /* 0x000000130c0c7227 */ /* 0x000fe200078e00ff */
[----:B------:R-:W0:Y:S01]  /*0440*/  I2F.RP R23, R21 ;  /* 0x0000001500177306 */ /* 0x000e220000209400 */
[----:B------:R-:W3:Y:S02]  /*0450*/  LDG.E R24, desc[UR26][R16.64+-0x8] ;  /* 0xfffff81a10187981 */ /* 0x000ee4000c1e1900 */
[----:B------:R-:W-:-:S05]  /*0460*/  IMAD R18, R12, R18, R19 ;  /* 0x000000120c127224 */ /* 0x000fca00078e0213 */
[----:B------:R-:W-:Y:S01]  /*0470*/  ISETP.GT.U32.AND P1, PT, R5, R18, PT ;  /* 0x000000120500720c */ /* 0x000fe20003f24070 */
[----:B0-----:R-:W0:-:S12]  /*0480*/  MUFU.RCP R23, R23 ;  /* 0x0000001700177308 */ /* 0x001e180000001000 */
[----:B------:R-:W-:-:S05]  /*0490*/  @!P1 IMAD.IADD R18, R18, 0x1, -R5 ;  /* 0x0000000112129824 */ /* 0x000fca00078e0a05 */
[----:B------:R-:W-:Y:S02]  /*04a0*/  ISETP.GE.U32.AND P0, PT, R18, R5, PT ;  /* 0x000000051200720c */ /* 0x000fe40003f06070 */
[----:B------:R-:W-:Y:S02]  /*04b0*/  LOP3.LUT R5, R22, R9, RZ, 0x3c, !PT ;  /* 0x0000000916057212 */ /* 0x000fe400078e3cff */
[----:B------:R-:W-:Y:S01]  /*04c0*/  @!P1 IADD3 R12, PT, PT, R12, 0x1, RZ ;  /* 0x000000010c0c9810 */ /* 0x000fe20007ffe0ff */
[----:B0-----:R-:W-:Y:S01]  /*04d0*/  VIADD R18, R23, 0xffffffe ;  /* 0x0ffffffe17127836 */ /* 0x001fe20000000000 */
[----:B------:R-:W-:Y:S01]  /*04e0*/  ISETP.GE.AND P2, PT, R5, RZ, PT ;  /* 0x000000ff0500720c */ /* 0x000fe20003f46270 */
[----:B------:R-:W4:Y:S01]  /*04f0*/  LDG.E R23, desc[UR26][R10.64+-0x8] ;  /* 0xfffff81a0a177981 */ /* 0x000f22000c1e1900 */
[----:B------:R-:W-:Y:S01]  /*0500*/  ISETP.NE.AND P1, PT, R9, RZ, PT ;  /* 0x000000ff0900720c */ /* 0x000fe20003f25270 */
[----:B------:R-:W0:Y:S04]  /*0510*/  F2I.FTZ.U32.TRUNC.NTZ R19, R18 ;  /* 0x0000001200137305 */ /* 0x000e28000021f000 */
[----:B------:R-:W-:-:S04]  /*0520*/  @P0 VIADD R12, R12, 0x1 ;  /* 0x000000010c0c0836 */ /* 0x000fc80000000000 */
[----:B------:R-:W-:-:S04]  /*0530*/  IMAD.MOV.U32 R5, RZ, RZ, R12 ;  /* 0x000000ffff057224 */ /* 0x000fc800078e000c */
[----:B------:R-:W-:Y:S01]  /*0540*/  @!P2 IMAD.MOV R5, RZ, RZ, -R5 ;  /* 0x000000ffff05a224 */ /* 0x000fe200078e0a05 */
[----:B------:R-:W-:Y:S02]  /*0550*/  @!P1 LOP3.LUT R5, RZ, R9, RZ, 0x33, !PT ;  /* 0x00000009ff059212 */ /* 0x000fe400078e33ff */
[----:B0-----:R-:W-:-:S03]  /*0560*/  IADD3 R18, PT, PT, RZ, -R19, RZ ;  /* 0x80000013ff127210 */ /* 0x001fc60007ffe0ff */
[----:B------:R-:W-:Y:S02]  /*0570*/  IMAD.MOV R12, RZ, RZ, -R5 ;  /* 0x000000ffff0c7224 */ /* 0x000fe400078e0a05 */
[----:B------:R-:W-:Y:S02]  /*0580*/  IMAD R29, R18, R21, RZ ;  /* 0x00000015121d7224 */ /* 0x000fe400078e02ff */
[----:B------:R-:W-:Y:S02]  /*0590*/  IMAD R9, R9, R12, R22 ;  /* 0x0000000c09097224 */ /* 0x000fe400078e0216 */
[----:B------:R-:W-:Y:S01]  /*05a0*/  IMAD.MOV.U32 R12, RZ, RZ, R8 ;  /* 0x000000ffff0c7224 */ /* 0x000fe200078e0008 */
[----:B------:R-:W5:Y:S01]  /*05b0*/  LDG.E R22, desc[UR26][R14.64+0x4] ;  /* 0x0000041a0e167981 */ /* 0x000f62000c1e1900 */
[----:B------:R-:W-:-:S03]  /*05c0*/  IMAD.MOV.U32 R18, RZ, RZ, RZ ;  /* 0x000000ffff127224 */ /* 0x000fc600078e00ff */
[----:B------:R-:W2:Y:S01]  /*05d0*/  LDG.E R27, desc[UR26][R12.64+-0x8] ;  /* 0xfffff81a0c1b7981 */ /* 0x000ea2000c1e1900 */
[----:B------:R-:W-:Y:S01]  /*05e0*/  IMAD.HI.U32 R8, R19, R29, R18 ;  /* 0x0000001d13087227 */ /* 0x000fe200078e0012 */
[----:B------:R-:W-:-:S03]  /*05f0*/  MOV R18, R20 ;  /* 0x0000001400127202 */ /* 0x000fc60000000f00 */
[----:B------:R-:W-:-:S05]  /*0600*/  IMAD.MOV.U32 R19, RZ, RZ, R25 ;  /* 0x000000ffff137224 */ /* 0x000fca00078e0019 */
[----:B------:R-:W5:Y:S01]  /*0610*/  LDG.E R25, desc[UR26][R18.64+-0x8] ;  /* 0xfffff81a12197981 */ /* 0x000f62000c1e1900 */
[----:B------:R-:W-:Y:S02]  /*0620*/  IABS R20, R6 ;  /* 0x0000000600147213 */ /* 0x000fe40000000000 */
[----:B------:R-:W-:-:S03]  /*0630*/  IABS R29, R9 ;  /* 0x00000009001d7213 */ /* 0x000fc60000000000 */
[----:B------:R-:W-:Y:S02]  /*0640*/  IMAD.MOV R20, RZ, RZ, -R20 ;  /* 0x000000ffff147224 */ /* 0x000fe400078e0a14 */
[----:B------:R-:W-:-:S04]  /*0650*/  IMAD.HI.U32 R8, R8, R29, RZ ;  /* 0x0000001d08087227 */ /* 0x000fc800078e00ff */
[----:B------:R-:W-:-:S05]  /*0660*/  IMAD R20, R8, R20, R29 ;  /* 0x0000001408147224 */ /* 0x000fca00078e021d */
[----:B------:R-:W-:-:S13]  /*0670*/  ISETP.GT.U32.AND P4, PT, R21, R20, PT ;  /* 0x000000141500720c */ /* 0x000fda0003f84070 */
[----:B------:R-:W-:-:S05]  /*0680*/  @!P4 IMAD.IADD R20, R20, 0x1, -R21 ;  /* 0x000000011414c824 */ /* 0x000fca00078e0a15 */
[----:B------:R-:W-:Y:S02]  /*0690*/  ISETP.GE.U32.AND P0, PT, R20, R21, PT ;  /* 0x000000151400720c */ /* 0x000fe40003f06070 */
[----:B------:R-:W-:-:S04]  /*06a0*/  LOP3.LUT R20, R9, R6, RZ, 0x3c, !PT ;  /* 0x0000000609147212 */ /* 0x000fc800078e3cff */
[----:B------:R-:W-:Y:S02]  /*06b0*/  ISETP.GE.AND P5, PT, R20, RZ, PT ;  /* 0x000000ff1400720c */ /* 0x000fe40003fa6270 */
[----:B------:R-:W-:Y:S01]  /*06c0*/  ISETP.NE.AND P1, PT, R6, RZ, PT ;  /* 0x000000ff0600720c */ /* 0x000fe20003f25270 */
[----:B------:R-:W-:-:S04]  /*06d0*/  @!P4 VIADD R8, R8, 0x1 ;  /* 0x000000010808c836 */ /* 0x000fc80000000000 */
[----:B------:R-:W-:-:S06]  /*06e0*/  @P0 VIADD R8, R8, 0x1 ;  /* 0x0000000108080836 */ /* 0x000fcc0000000000 */
[----:B------:R-:W-:Y:S02]  /*06f0*/  @!P5 IMAD.MOV R8, RZ, RZ, -R8 ;  /* 0x000000ffff08d224 */ /* 0x000fe400078e0a08 */
[----:B------:R-:W-:Y:S02]  /*0700*/  @!P1 LOP3.LUT R8, RZ, R6, RZ, 0x33, !PT ;  /* 0x00000006ff089212 */ /* 0x000fe400078e33ff */
[----:B---3--:R-:W-:-:S03]  /*0710*/  ISETP.NE.AND P3, PT, R24, 0x1, PT ;  /* 0x000000011800780c */ /* 0x008fc60003f65270 */
[----:B------:R-:W-:Y:S01]  /*0720*/  IMAD.MOV R24, RZ, RZ, -R8 ;  /* 0x000000ffff187224 */ /* 0x000fe200078e0a08 */
[----:B----4-:R-:W-:Y:S02]  /*0730*/  ISETP.NE.AND P2, PT, R23, 0x1, PT ;  /* 0x000000011700780c */ /* 0x010fe40003f45270 */
[----:B------:R-:W3:Y:S02]  /*0740*/  LDG.E R23, desc[UR26][R10.64+-0x4] ;  /* 0xfffffc1a0a177981 */ /* 0x000ee4000c1e1900 */
[C---:B------:R-:W-:Y:S02]  /*0750*/  SEL R20, R5.reuse, RZ, P2 ;  /* 0x000000ff05147207 */ /* 0x040fe40001000000 */
[----:B------:R-:W-:Y:S01]  /*0760*/  SEL R5, R5, RZ, P3 ;  /* 0x000000ff05057207 */ /* 0x000fe20001800000 */
[----:B------:R-:W-:Y:S02]  /*0770*/  IMAD R24, R6, R24, R9 ;  /* 0x0000001806187224 */ /* 0x000fe400078e0209 */
[----:B------:R-:W4:Y:S01]  /*0780*/  LDG.E R6, desc[UR26][R18.64+-0x4] ;  /* 0xfffffc1a12067981 */ /* 0x000f22000c1e1900 */
[----:B--2---:R-:W-:-:S03]  /*0790*/  IMAD R27, R20, R27, R0 ;  /* 0x0000001b141b7224 */ /* 0x004fc600078e0200 */
[----:B------:R-:W2:Y:S01]  /*07a0*/  LDG.E R0, desc[UR26][R12.64+-0x4] ;  /* 0xfffffc1a0c007981 */ /* 0x000ea2000c1e1900 */
[----:B-----5:R-:W-:-:S03]  /*07b0*/  IMAD R25, R5, R25, R2 ;  /* 0x0000001905197224 */ /* 0x020fc600078e0202 */
[----:B------:R-:W5:Y:S01]  /*07c0*/  LDG.E R5, desc[UR26][R16.64+-0x4] ;  /* 0xfffffc1a10057981 */ /* 0x000f62000c1e1900 */
[----:B------:R-:W-:-:S04]  /*07d0*/  IABS R26, R7 ;  /* 0x00000007001a7213 */ /* 0x000fc80000000000 */
[----:B------:R-:W0:Y:S08]  /*07e0*/  I2F.RP R28, R26 ;  /* 0x0000001a001c7306 */ /* 0x000e300000209400 */
[----:B0-----:R-:W0:Y:S02]  /*07f0*/  MUFU.RCP R28, R28 ;  /* 0x0000001c001c7308 */ /* 0x001e240000001000 */
[----:B0-----:R-:W-:-:S06]  /*0800*/  IADD3 R21, PT, PT, R28, 0xffffffe, RZ ;  /* 0x0ffffffe1c157810 */ /* 0x001fcc0007ffe0ff */
[----:B------:R-:W0:Y:S01]  /*0810*/  F2I.FTZ.U32.TRUNC.NTZ R21, R21 ;  /* 0x0000001500157305 */ /* 0x000e22000021f000 */
[----:B------:R-:W-:Y:S01]  /*0820*/  IMAD.MOV.U32 R20, RZ, RZ, RZ ;  /* 0x000000ffff147224 */ /* 0x000fe200078e00ff */
[----:B------:R-:W-:Y:S02]  /*0830*/  IABS R2, R7 ;  /* 0x0000000700027213 */ /* 0x000fe40000000000 */
[----:B0-----:R-:W-:-:S05]  /*0840*/  IADD3 R29, PT, PT, RZ, -R21, RZ ;  /* 0x80000015ff1d7210 */ /* 0x001fca0007ffe0ff */
[----:B------:R-:W-:-:S04]  /*0850*/  IMAD R9, R29, R26, RZ ;  /* 0x0000001a1d097224 */ /* 0x000fc800078e02ff */
[----:B------:R-:W-:Y:S01]  /*0860*/  IMAD.HI.U32 R20, R21, R9, R20 ;  /* 0x0000000915147227 */ /* 0x000fe200078e0014 */
[----:B------:R-:W-:-:S03]  /*0870*/  IABS R9, R24 ;  /* 0x0000001800097213 */ /* 0x000fc60000000000 */
[----:B------:R-:W-:Y:S02]  /*0880*/  IMAD.MOV R2, RZ, RZ, -R2 ;  /* 0x000000ffff027224 */ /* 0x000fe400078e0a02 */
[----:B------:R-:W-:-:S04]  /*0890*/  IMAD.HI.U32 R20, R20, R9, RZ ;  /* 0x0000000914147227 */ /* 0x000fc800078e00ff */
[----:B------:R-:W-:Y:S01]  /*08a0*/  IMAD R9, R20, R2, R9 ;  /* 0x0000000214097224 */ /* 0x000fe200078e0209 */
[----:B------:R-:W-:-:S04]  /*08b0*/  IABS R2, R22 ;  /* 0x0000001600027213 */ /* 0x000fc80000000000 */
[----:B------:R-:W0:Y:S01]  /*08c0*/  I2F.RP R21, R2 ;  /* 0x0000000200157306 */ /* 0x000e220000209400 */
[----:B------:R-:W-:-:S07]  /*08d0*/  ISETP.GT.U32.AND P1, PT, R26, R9, PT ;  /* 0x000000091a00720c */ /* 0x000fce0003f24070 */
[----:B0-----:R-:W0:Y:S06]  /*08e0*/  MUFU.RCP R21, R21 ;  /* 0x0000001500157308 */ /* 0x001e2c0000001000 */
[----:B------:R-:W-:-:S04]  /*08f0*/  @!P1 IADD3 R9, PT, PT, R9, -R26, RZ ;  /* 0x8000001a09099210 */ /* 0x000fc80007ffe0ff */
[----:B------:R-:W-:Y:S02]  /*0900*/  ISETP.GE.U32.AND P0, PT, R9, R26, PT ;  /* 0x0000001a0900720c */ /* 0x000fe40003f06070 */
[----:B------:R-:W-:Y:S01]  /*0910*/  LOP3.LUT R9, R24, R7, RZ, 0x3c, !PT ;  /* 0x0000000718097212 */ /* 0x000fe200078e3cff */
[----:B------:R-:W-:Y:S01]  /*0920*/  @!P1 VIADD R20, R20, 0x1 ;  /* 0x0000000114149836 */ /* 0x000fe20000000000 */
[----:B------:R-:W-:Y:S01]  /*0930*/  ISETP.NE.AND P1, PT, R7, RZ, PT ;  /* 0x000000ff0700720c */ /* 0x000fe20003f25270 */
[----:B------:R-:W4:Y:S01]  /*0940*/  LDG.E R26, desc[UR26][R10.64] ;  /* 0x0000001a0a1a7981 */ /* 0x000f22000c1e1900 */
[----:B------:R-:W-:Y:S01]  /*0950*/  ISETP.GE.AND P2, PT, R9, RZ, PT ;  /* 0x000000ff0900720c */ /* 0x000fe20003f46270 */
[----:B0-----:R-:W-:-:S06]  /*0960*/  VIADD R28, R21, 0xffffffe ;  /* 0x0ffffffe151c7836 */ /* 0x001fcc0000000000 */
[----:B------:R-:W-:Y:S01]  /*0970*/  @P0 VIADD R20, R20, 0x1 ;  /* 0x0000000114140836 */ /* 0x000fe20000000000 */
[----:B------:R-:W0:Y:S05]  /*0980*/  F2I.FTZ.U32.TRUNC.NTZ R29, R28 ;  /* 0x0000001c001d7305 */ /* 0x000e2a000021f000 */
[----:B------:R-:W-:Y:S02]  /*0990*/  @!P2 IADD3 R20, PT, PT, -R20, RZ, RZ ;  /* 0x000000ff1414a210 */ /* 0x000fe40007ffe1ff */
[----:B------:R-:W-:-:S05]  /*09a0*/  @!P1 LOP3.LUT R20, RZ, R7, RZ, 0x33, !PT ;  /* 0x00000007ff149212 */ /* 0x000fca00078e33ff */
[----:B------:R-:W-:-:S04]  /*09b0*/  IMAD.MOV R9, RZ, RZ, -R20 ;  /* 0x000000ffff097224 */ /* 0x000fc800078e0a14 */
[----:B------:R-:W-:Y:S02]  /*09c0*/  IMAD R7, R7, R9, R24 ;  /* 0x0000000907077224 */ /* 0x000fe400078e0218 */
[----:B0-----:R-:W-:Y:S02]  /*09d0*/  IMAD.MOV R21, RZ, RZ, -R29 ;  /* 0x000000ffff157224 */ /* 0x001fe400078e0a1d */
[----:B------:R-:W-:Y:S02]  /*09e0*/  IMAD.MOV.U32 R28, RZ, RZ, RZ ;  /* 0x000000ffff1c7224 */ /* 0x000fe400078e00ff */
[----:B------:R-:W-:-:S04]  /*09f0*/  IMAD R21, R21, R2, RZ ;  /* 0x0000000215157224 */ /* 0x000fc800078e02ff */
[----:B------:R-:W-:Y:S02]  /*0a00*/  IMAD.HI.U32 R24, R29, R21, R28 ;  /* 0x000000151d187227 */ /* 0x000fe400078e001c */
[----:B------:R0:W4:Y:S04]  /*0a10*/  LDG.E R21, desc[UR26][R10.64+0x4] ;  /* 0x0000041a0a157981 */ /* 0x000128000c1e1900 */
[----:B------:R-:W4:Y:S01]  /*0a20*/  LDG.E R28, desc[UR26][R12.64] ;  /* 0x0000001a0c1c7981 */ /* 0x000f22000c1e1900 */
[----:B---3--:R-:W-:-:S03]  /*0a30*/  ISETP.NE.AND P0, PT, R23, 0x1, PT ;  /* 0x000000011700780c */ /* 0x008fc60003f05270 */
[----:B------:R-:W3:Y:S01]  /*0a40*/  LDG.E R23, desc[UR26][R16.64+0x4] ;  /* 0x0000041a10177981 */ /* 0x000ee2000c1e1900 */
[----:B------:R-:W-:-:S05]  /*0a50*/  SEL R9, R8, RZ, P0 ;  /* 0x000000ff08097207 */ /* 0x000fca0000000000 */
[----:B--2---:R-:W-:Y:S01]  /*0a60*/  IMAD R27, R9, R0, R27 ;  /* 0x00000000091b7224 */ /* 0x004fe200078e021b */
[----:B------:R-:W-:Y:S02]  /*0a70*/  IABS R9, R22 ;  /* 0x0000001600097213 */ /* 0x000fe40000000000 */
[----:B------:R-:W-:Y:S02]  /*0a80*/  IABS R0, R7 ;  /* 0x0000000700007213 */ /* 0x000fe40000000000 */
[----:B------:R-:W-:Y:S02]  /*0a90*/  IADD3 R9, PT, PT, RZ, -R9, RZ ;  /* 0x80000009ff097210 */ /* 0x000fe40007ffe0ff */
[----:B-----5:R-:W-:Y:S01]  /*0aa0*/  ISETP.NE.AND P0, PT, R5, 0x1, PT ;  /* 0x000000010500780c */ /* 0x020fe20003f05270 */
[----:B------:R-:W-:Y:S02]  /*0ab0*/  IMAD.MOV.U32 R5, RZ, RZ, R0 ;  /* 0x000000ffff057224 */ /* 0x000fe400078e0000 */
[----:B------:R-:W-:-:S02]  /*0ac0*/  IMAD.MOV.U32 R0, RZ, RZ, R9 ;  /* 0x000000ffff007224 */ /* 0x000fc400078e0009 */
[----:B------:R-:W-:Y:S01]  /*0ad0*/  IMAD.HI.U32 R24, R24, R5, RZ ;  /* 0x0000000518187227 */ /* 0x000fe200078e00ff */
[----:B------:R-:W-:Y:S01]  /*0ae0*/  SEL R8, R8, RZ, P0 ;  /* 0x000000ff08087207 */ /* 0x000fe20000000000 */
[----:B------:R-:W2:Y:S02]  /*0af0*/  LDG.E R9, desc[UR26][R18.64] ;  /* 0x0000001a12097981 */ /* 0x000ea4000c1e1900 */
[----:B------:R-:W-:Y:S02]  /*0b00*/  IMAD R5, R24, R0, R5 ;  /* 0x0000000018057224 */ /* 0x000fe400078e0205 */
[----:B----4-:R-:W-:Y:S01]  /*0b10*/  IMAD R6, R8, R6, R25 ;  /* 0x0000000608067224 */ /* 0x010fe200078e0219 */
[----:B------:R-:W4:Y:S02]  /*0b20*/  LDG.E R0, desc[UR26][R12.64+0x4] ;  /* 0x0000041a0c007981 */ /* 0x000f24000c1e1900 */
[----:B------:R-:W-:Y:S02]  /*0b30*/  ISETP.GT.U32.AND P3, PT, R2, R5, PT ;  /* 0x000000050200720c */ /* 0x000fe40003f64070 */
[----:B------:R1:W5:Y:S11]  /*0b40*/  LDG.E R8, desc[UR26][R16.64] ;  /* 0x0000001a10087981 */ /* 0x000376000c1e1900 */
[----:B------:R-:W-:-:S05]  /*0b50*/  @!P3 IMAD.IADD R5, R5, 0x1, -R2 ;  /* 0x000000010505b824 */ /* 0x000fca00078e0a02 */
[----:B------:R-:W-:Y:S02]  /*0b60*/  ISETP.GE.U32.AND P0, PT, R5, R2, PT ;  /* 0x000000020500720c */ /* 0x000fe40003f06070 */
[----:B------:R2:W4:Y:S01]  /*0b70*/  LDG.E R2, desc[UR26][R18.64+0x4] ;  /* 0x0000041a12027981 */ /* 0x000522000c1e1900 */
[----:B------:R-:W-:-:S04]  /*0b80*/  LOP3.LUT R25, R7, R22, RZ, 0x3c, !PT ;  /* 0x0000001607197212 */ /* 0x000fc800078e3cff */
[----:B------:R-:W-:Y:S01]  /*0b90*/  ISETP.GE.AND P2, PT, R25, RZ, PT ;  /* 0x000000ff1900720c */ /* 0x000fe20003f46270 */
[----:B------:R-:W-:Y:S01]  /*0ba0*/  @!P3 VIADD R24, R24, 0x1 ;  /* 0x000000011818b836 */ /* 0x000fe20000000000 */
[----:B------:R-:W-:-:S04]  /*0bb0*/  UIADD3 UR16, UPT, UPT, UR16, 0x4, URZ ;  /* 0x0000000410107890 */ /* 0x000fc8000fffe0ff */
[----:B------:R-:W-:Y:S01]  /*0bc0*/  @P0 VIADD R24, R24, 0x1 ;  /* 0x0000000118180836 */ /* 0x000fe20000000000 */
[----:B------:R-:W-:-:S06]  /*0bd0*/  UISETP.NE.AND UP1, UPT, UR16, URZ, UPT ;  /* 0x000000ff1000728c */ /* 0x000fcc000bf25270 */
[----:B------:R-:W-:Y:S01]  /*0be0*/  @!P2 IMAD.MOV R24, RZ, RZ, -R24 ;  /* 0x000000ffff18a224 */ /* 0x000fe200078e0a18 */
[----:B0-----:R-:W-:Y:S02]  /*0bf0*/  IADD3 R10, P4, PT, R10, 0x10, RZ ;  /* 0x000000100a0a7810 */ /* 0x001fe40007f9e0ff */
[----:B-1----:R-:W-:-:S03]  /*0c00*/  IADD3 R16, P2, PT, R16, 0x10, RZ ;  /* 0x0000001010107810 */ /* 0x002fc60007f5e0ff */
[----:B------:R-:W-:Y:S02]  /*0c10*/  IMAD.X R11, RZ, RZ, R11, P4 ;  /* 0x000000ffff0b7224 */ /* 0x000fe400020e060b */
[----:B------:R-:W-:Y:S01]  /*0c20*/  IMAD.X R17, RZ, RZ, R17, P2 ;  /* 0x000000ffff117224 */ /* 0x000fe200010e0611 */
[----:B------:R-:W-:-:S04]  /*0c30*/  ISETP.NE.AND P1, PT, R26, 0x1, PT ;  /* 0x000000011a00780c */ /* 0x000fc80003f25270 */
[----:B------:R-:W-:Y:S02]  /*0c40*/  SEL R5, R20, RZ, P1 ;  /* 0x000000ff14057207 */ /* 0x000fe40000800000 */
[----:B------:R-:W-:-:S04]  /*0c50*/  IADD3 R14, P1, PT, R14, 0x10, RZ ;  /* 0x000000100e0e7810 */ /* 0x000fc80007f3e0ff */
[----:B------:R-:W-:Y:S02]  /*0c60*/  IADD3.X R15, PT, PT, RZ, R15, RZ, P1, !PT ;  /* 0x0000000fff0f7210 */ /* 0x000fe40000ffe4ff */
[----:B------:R-:W-:-:S13]  /*0c70*/  ISETP.NE.AND P1, PT, R22, RZ, PT ;  /* 0x000000ff1600720c */ /* 0x000fda0003f25270 */
[----:B------:R-:W-:Y:S01]  /*0c80*/  @!P1 LOP3.LUT R24, RZ, R22, RZ, 0x33, !PT ;  /* 0x00000016ff189212 */ /* 0x000fe200078e33ff */
[----:B------:R-:W-:Y:S01]  /*0c90*/  IMAD R5, R5, R28, R27 ;  /* 0x0000001c05057224 */ /* 0x000fe200078e021b */
[----:B---3--:R-:W-:Y:S02]  /*0ca0*/  ISETP.NE.AND P1, PT, R23, 0x1, PT ;  /* 0x000000011700780c */ /* 0x008fe40003f25270 */
[----:B-----5:R-:W-:Y:S02]  /*0cb0*/  ISETP.NE.AND P3, PT, R8, 0x1, PT ;  /* 0x000000010800780c */ /* 0x020fe40003f65270 */
[----:B------:R-:W-:Y:S02]  /*0cc0*/  IADD3 R8, P0, PT, R12, 0x10, RZ ;  /* 0x000000100c087810 */ /* 0x000fe40007f1e0ff */
[----:B------:R-:W-:Y:S02]  /*0cd0*/  SEL R12, R20, RZ, P3 ;  /* 0x000000ff140c7207 */ /* 0x000fe40001800000 */
[----:B------:R-:W-:-:S02]  /*0ce0*/  IADD3.X R13, PT, PT, RZ, R13, RZ, P0, !PT ;  /* 0x0000000dff0d7210 */ /* 0x000fc400007fe4ff */
[----:B------:R-:W-:Y:S02]  /*0cf0*/  ISETP.NE.AND P0, PT, R21, 0x1, PT ;  /* 0x000000011500780c */ /* 0x000fe40003f05270 */
[----:B------:R-:W-:Y:S01]  /*0d00*/  IADD3 R20, P3, PT, R18, 0x10, RZ ;  /* 0x0000001012147810 */ /* 0x000fe20007f7e0ff */
[----:B--2---:R-:W-:Y:S01]  /*0d10*/  IMAD R18, R12, R9, R6 ;  /* 0x000000090c127224 */ /* 0x004fe200078e0206 */
[C---:B------:R-:W-:Y:S02]  /*0d20*/  IADD3 R12, PT, PT, -R24.reuse, RZ, RZ ;  /* 0x000000ff180c7210 */ /* 0x040fe40007ffe1ff */
[C---:B------:R-:W-:Y:S02]  /*0d30*/  SEL R6, R24.reuse, RZ, P0 ;  /* 0x000000ff18067207 */ /* 0x040fe40000000000 */
[----:B------:R-:W-:Y:S01]  /*0d40*/  SEL R9, R24, RZ, P1 ;  /* 0x000000ff18097207 */ /* 0x000fe20000800000 */
[----:B------:R-:W-:Y:S02]  /*0d50*/  IMAD.X R25, RZ, RZ, R19, P3 ;  /* 0x000000ffff197224 */ /* 0x000fe400018e0613 */
[----:B------:R-:W-:-:S02]  /*0d60*/  IMAD R22, R22, R12, R7 ;  /* 0x0000000c16167224 */ /* 0x000fc400078e0207 */
[----:B----4-:R-:W-:Y:S02]  /*0d70*/  IMAD R0, R6, R0, R5 ;  /* 0x0000000006007224 */ /* 0x010fe400078e0205 */
[----:B------:R-:W-:Y:S01]  /*0d80*/  IMAD R2, R9, R2, R18 ;  /* 0x0000000209027224 */ /* 0x000fe200078e0212 */
[----:B------:R-:W-:Y:S06]  /*0d90*/  BRA.U UP1, `(.L_x_2) ;  /* 0xfffffff501607547 */ /* 0x000fec000b83ffff */
.L_x_1:
[----:B------:R-:W-:Y:S05]  /*0da0*/  BRA.U !UP0, `(.L_x_3) ;  /* 0x0000000908287547 */ /* 0x000fea000b800000 */
[----:B------:R-:W0:Y:S01]  /*0db0*/  LDCU UR4, c[0x0][0x3c8] ;  /* 0x00007900ff0477ac */ /* 0x000e220008000800 */
[----:B------:R-:W-:Y:S02]  /*0dc0*/  UISETP.NE.AND UP0, UPT, UR15, 0x1, UPT ;  /* 0x000000010f00788c */ /* 0x000fe4000bf05270 */
[----:B0-----:R-:W-:-:S04]  /*0dd0*/  ULOP3.LUT UR4, UR4, 0x1, URZ, 0xc0, !UPT ;  /* 0x0000000104047892 */ /* 0x001fc8000f8ec0ff */
[----:B------:R-:W-:-:S03]  /*0de0*/  UISETP.NE.U32.AND UP1, UPT, UR4, 0x1, UPT ;  /* 0x000000010400788c */ /* 0x000fc6000bf25070 */
[----:B------:R-:W-:Y:S08]  /*0df0*/  BRA.U !UP0, `(.L_x_4) ;  /* 0x00000005085c7547 */ /* 0x000ff0000b800000 */
[----:B------:R-:W0:Y:S08]  /*0e00*/  LDC.64 R6, c[0x0][0x3b0] ;  /* 0x0000ec00ff067b82 */ /* 0x000e300000000a00 */
[----:B------:R-:W1:Y:S08]  /*0e10*/  LDC.64 R16, c[0x0][0x3a0] ;  /* 0x0000e800ff107b82 */ /* 0x000e700000000a00 */
[----:B------:R-:W2:Y:S01]  /*0e20*/  LDC.64 R8, c[0x0][0x3a8] ;  /* 0x0000ea00ff087b82 */ /* 0x000ea20000000a00 */
[----:B0-----:R-:W-:-:S07]  /*0e30*/  IMAD.WIDE.U32 R18, R3, 0x4, R6 ;  /* 0x0000000403127825 */ /* 0x001fce00078e0006 */
[----:B------:R-:W0:Y:S01]  /*0e40*/  LDC.64 R10, c[0x0][0x3b8] ;  /* 0x0000ee00ff0a7b82 */ /* 0x000e220000000a00 */
[----:B------:R-:W3:Y:S04]  /*0e50*/  LDG.E R15, desc[UR26][R18.64] ;  /* 0x0000001a120f7981 */ /* 0x000ee8000c1e1900 */
[----:B------:R-:W4:Y:S03]  /*0e60*/  LDG.E R13, desc[UR26][R18.64+0x4] ;  /* 0x0000041a120d7981 */ /* 0x000f26000c1e1900 */
[----:B------:R-:W5:Y:S01]  /*0e70*/  LDC.64 R6, c[0x0][0x3c0] ;  /* 0x0000f000ff067b82 */ /* 0x000f620000000a00 */
[----:B-1----:R-:W-:-:S04]  /*0e80*/  IMAD.WIDE.U32 R16, R3, 0x4, R16 ;  /* 0x0000000403107825 */ /* 0x002fc800078e0010 */
[C---:B--2---:R-:W-:Y:S01]  /*0e90*/  IMAD.WIDE.U32 R8, R3.reuse, 0x4, R8 ;  /* 0x0000000403087825 */ /* 0x044fe200078e0008 */
[----:B------:R-:W2:Y:S04]  /*0ea0*/  LDG.E R12, desc[UR26][R16.64] ;  /* 0x0000001a100c7981 */ /* 0x000ea8000c1e1900 */
[----:B------:R-:W2:Y:S01]  /*0eb0*/  LDG.E R5, desc[UR26][R8.64] ;  /* 0x0000001a08057981 */ /* 0x000ea2000c1e1900 */
[----:B0-----:R-:W-:-:S03]  /*0ec0*/  IMAD.WIDE.U32 R10, R3, 0x4, R10 ;  /* 0x00000004030a7825 */ /* 0x001fc600078e000a */
[----:B------:R-:W2:Y:S04]  /*0ed0*/  LDG.E R14, desc[UR26][R16.64+0x4] ;  /* 0x0000041a100e7981 */ /* 0x000ea8000c1e1900 */
[----:B------:R0:W2:Y:S01]  /*0ee0*/  LDG.E R18, desc[UR26][R8.64+0x4] ;  /* 0x0000041a08127981 */ /* 0x0000a2000c1e1900 */
[----:B-----5:R-:W-:-:S03]  /*0ef0*/  IMAD.WIDE.U32 R6, R3, 0x4, R6 ;  /* 0x0000000403067825 */ /* 0x020fc600078e0006 */
[----:B------:R-:W5:Y:S04]  /*0f00*/  LDG.E R21, desc[UR26][R10.64] ;  /* 0x0000001a0a157981 */ /* 0x000f68000c1e1900 */
[----:B------:R-:W5:Y:S04]  /*0f10*/  LDG.E R19, desc[UR26][R6.64] ;  /* 0x0000001a06137981 */ /* 0x000f68000c1e1900 */
[----:B------:R-:W5:Y:S04]  /*0f20*/  LDG.E R20, desc[UR26][R10.64+0x4] ;  /* 0x0000041a0a147981 */ /* 0x000f68000c1e1900 */
[----:B------:R1:W5:Y:S01]  /*0f30*/  LDG.E R23, desc[UR26][R6.64+0x4] ;  /* 0x0000041a06177981 */ /* 0x000362000c1e1900 */
[----:B0-----:R-:W-:-:S02]  /*0f40*/  IMAD.MOV.U32 R8, RZ, RZ, RZ ;  /* 0x000000ffff087224 */ /* 0x001fc400078e00ff */
[----:B------:R-:W-:Y:S01]  /*0f50*/  VIADD R3, R3, 0x2 ;  /* 0x0000000203037836 */ /* 0x000fe20000000000 */
[----:B-1----:R-:W-:Y:S02]  /*0f60*/  IABS R6, R22 ;  /* 0x0000001600067213 */ /* 0x002fe40000000000 */
[-C--:B---3--:R-:W-:Y:S02]  /*0f70*/  IABS R24, R15.reuse ;  /* 0x0000000f00187213 */ /* 0x088fe40000000000 */
[----:B------:R-:W-:Y:S02]  /*0f80*/  IABS R7, R15 ;  /* 0x0000000f00077213 */ /* 0x000fe40000000000 */
[----:B------:R-:W0:Y:S03]  /*0f90*/  I2F.RP R25, R24 ;  /* 0x0000001800197306 */ /* 0x000e260000209400 */
[----:B------:R-:W-:-:S05]  /*0fa0*/  IMAD.MOV R7, RZ, RZ, -R7 ;  /* 0x000000ffff077224 */ /* 0x000fca00078e0a07 */
[----:B0-----:R-:W0:Y:S02]  /*0fb0*/  MUFU.RCP R25, R25 ;  /* 0x0000001900197308 */ /* 0x001e240000001000 */
[----:B0-----:R-:W-:-:S06]  /*0fc0*/  VIADD R16, R25, 0xffffffe ;  /* 0x0ffffffe19107836 */ /* 0x001fcc0000000000 */
[----:B------:R-:W0:Y:S02]  /*0fd0*/  F2I.FTZ.U32.TRUNC.NTZ R9, R16 ;  /* 0x0000001000097305 */ /* 0x000e24000021f000 */
[----:B0-----:R-:W-:-:S05]  /*0fe0*/  IADD3 R17, PT, PT, RZ, -R9, RZ ;  /* 0x80000009ff117210 */ /* 0x001fca0007ffe0ff */
[----:B------:R-:W-:-:S04]  /*0ff0*/  IMAD R17, R17, R24, RZ ;  /* 0x0000001811117224 */ /* 0x000fc800078e02ff */
[----:B------:R-:W-:Y:S01]  /*1000*/  IMAD.HI.U32 R9, R9, R17, R8 ;  /* 0x0000001109097227 */ /* 0x000fe200078e0008 */
[----:B----4-:R-:W-:-:S04]  /*1010*/  IABS R8, R13 ;  /* 0x0000000d00087213 */ /* 0x010fc80000000000 */
[----:B------:R-:W0:Y:S01]  /*1020*/  I2F.RP R10, R8 ;  /* 0x00000008000a7306 */ /* 0x000e220000209400 */
[----:B------:R-:W-:-:S04]  /*1030*/  IMAD.HI.U32 R9, R9, R6, RZ ;  /* 0x0000000609097227 */ /* 0x000fc800078e00ff */
[----:B------:R-:W-:Y:S01]  /*1040*/  IMAD R7, R9, R7, R6 ;  /* 0x0000000709077224 */ /* 0x000fe200078e0206 */
[----:B------:R-:W-:-:S04]  /*1050*/  LOP3.LUT R6, R22, R15, RZ, 0x3c, !PT ;  /* 0x0000000f16067212 */ /* 0x000fc800078e3cff */
[----:B------:R-:W-:Y:S02]  /*1060*/  ISETP.GT.U32.AND P1, PT, R24, R7, PT ;  /* 0x000000071800720c */ /* 0x000fe40003f24070 */
[----:B------:R-:W-:Y:S01]  /*1070*/  ISETP.GE.AND P2, PT, R6, RZ, PT ;  /* 0x000000ff0600720c */ /* 0x000fe20003f46270 */
[----:B0-----:R-:W0:Y:S10]  /*1080*/  MUFU.RCP R10, R10 ;  /* 0x0000000a000a7308 */ /* 0x001e340000001000 */
[----:B------:R-:W-:Y:S01]  /*1090*/  @!P1 IADD3 R7, PT, PT, R7, -R24, RZ ;  /* 0x8000001807079210 */ /* 0x000fe20007ffe0ff */
[----:B------:R-:W-:Y:S01]  /*10a0*/  @!P1 VIADD R9, R9, 0x1 ;  /* 0x0000000109099836 */ /* 0x000fe20000000000 */
[----:B------:R-:W-:-:S02]  /*10b0*/  ISETP.NE.AND P1, PT, R15, RZ, PT ;  /* 0x000000ff0f00720c */ /* 0x000fc40003f25270 */
[----:B------:R-:W-:Y:S01]  /*10c0*/  ISETP.GE.U32.AND P0, PT, R7, R24, PT ;  /* 0x000000180700720c */ /* 0x000fe20003f06070 */
[----:B0-----:R-:W-:-:S04]  /*10d0*/  VIADD R6, R10, 0xffffffe ;  /* 0x0ffffffe0a067836 */ /* 0x001fc80000000000 */
[----:B------:R0:W1:Y:S08]  /*10e0*/  F2I.FTZ.U32.TRUNC.NTZ R7, R6 ;  /* 0x0000000600077305 */ /* 0x000070000021f000 */
[----:B------:R-:W-:-:S05]  /*10f0*/  @P0 IADD3 R9, PT, PT, R9, 0x1, RZ ;  /* 0x0000000109090810 */ /* 0x000fca0007ffe0ff */
[----:B------:R-:W-:Y:S01]  /*1100*/  @!P2 IMAD.MOV R9, RZ, RZ, -R9 ;  /* 0x000000ffff09a224 */ /* 0x000fe200078e0a09 */
[----:B------:R-:W-:Y:S01]  /*1110*/  @!P1 LOP3.LUT R9, RZ, R15, RZ, 0x33, !PT ;  /* 0x0000000fff099212 */ /* 0x000fe200078e33ff */
[----:B0-----:R-:W-:-:S03]  /*1120*/  IMAD.MOV.U32 R6, RZ, RZ, RZ ;  /* 0x000000ffff067224 */ /* 0x001fc600078e00ff */
[----:B------:R-:W-:Y:S01]  /*1130*/  IADD3 R10, PT, PT, -R9, RZ, RZ ;  /* 0x000000ff090a7210 */ /* 0x000fe20007ffe1ff */
[----:B-1----:R-:W-:-:S04]  /*1140*/  IMAD.MOV R11, RZ, RZ, -R7 ;  /* 0x000000ffff0b7224 */ /* 0x002fc800078e0a07 */
[----:B------:R-:W-:Y:S01]  /*1150*/  IMAD R22, R15, R10, R22 ;  /* 0x0000000a0f167224 */ /* 0x000fe200078e0216 */
[----:B------:R-:W-:Y:S01]  /*1160*/  IABS R15, R13 ;  /* 0x0000000d000f7213 */ /* 0x000fe20000000000 */
[----:B------:R-:W-:-:S03]  /*1170*/  IMAD R11, R11, R8, RZ ;  /* 0x000000080b0b7224 */ /* 0x000fc600078e02ff */
[----:B------:R-:W-:Y:S01]  /*1180*/  IABS R10, R22 ;  /* 0x00000016000a7213 */ /* 0x000fe20000000000 */
[----:B------:R-:W-:-:S03]  /*1190*/  IMAD.HI.U32 R6, R7, R11, R6 ;  /* 0x0000000b07067227 */ /* 0x000fc600078e0006 */
[----:B------:R-:W-:Y:S01]  /*11a0*/  MOV R7, R10 ;  /* 0x0000000a00077202 */ /* 0x000fe20000000f00 */
[----:B------:R-:W-:-:S04]  /*11b0*/  IMAD.MOV R15, RZ, RZ, -R15 ;  /* 0x000000ffff0f7224 */ /* 0x000fc800078e0a0f */
[----:B------:R-:W-:Y:S02]  /*11c0*/  IMAD.MOV.U32 R10, RZ, RZ, R15 ;  /* 0x000000ffff0a7224 */ /* 0x000fe400078e000f */
[----:B------:R-:W-:-:S04]  /*11d0*/  IMAD.HI.U32 R6, R6, R7, RZ ;  /* 0x0000000706067227 */ /* 0x000fc800078e00ff */
[----:B------:R-:W-:-:S05]  /*11e0*/  IMAD R7, R6, R10, R7 ;  /* 0x0000000a06077224 */ /* 0x000fca00078e0207 */
[----:B------:R-:W-:-:S13]  /*11f0*/  ISETP.GT.U32.AND P1, PT, R8, R7, PT ;  /* 0x000000070800720c */ /* 0x000fda0003f24070 */
[----:B------:R-:W-:Y:S01]  /*1200*/  @!P1 IMAD.IADD R7, R7, 0x1, -R8 ;  /* 0x0000000107079824 */ /* 0x000fe200078e0a08 */
[----:B------:R-:W-:Y:S02]  /*1210*/  @!P1 IADD3 R6, PT, PT, R6, 0x1, RZ ;  /* 0x0000000106069810 */ /* 0x000fe40007ffe0ff */
[----:B------:R-:W-:Y:S02]  /*1220*/  ISETP.NE.AND P1, PT, R13, RZ, PT ;  /* 0x000000ff0d00720c */ /* 0x000fe40003f25270 */
[----:B------:R-:W-:Y:S02]  /*1230*/  ISETP.GE.U32.AND P0, PT, R7, R8, PT ;  /* 0x000000080700720c */ /* 0x000fe40003f06070 */
[----:B------:R-:W-:-:S04]  /*1240*/  LOP3.LUT R7, R22, R13, RZ, 0x3c, !PT ;  /* 0x0000000d16077212 */ /* 0x000fc800078e3cff */
[----:B------:R-:W-:-:S07]  /*1250*/  ISETP.GE.AND P2, PT, R7, RZ, PT ;  /* 0x000000ff0700720c */ /* 0x000fce0003f46270 */
[----:B------:R-:W-:Y:S01]  /*1260*/  @P0 VIADD R6, R6, 0x1 ;  /* 0x0000000106060836 */ /* 0x000fe20000000000 */
[----:B--2---:R-:W-:-:S05]  /*1270*/  ISETP.NE.AND P0, PT, R12, 0x1, PT ;  /* 0x000000010c00780c */ /* 0x004fca0003f05270 */
[----:B------:R-:W-:Y:S01]  /*1280*/  @!P2 IMAD.MOV R6, RZ, RZ, -R6 ;  /* 0x000000ffff06a224 */ /* 0x000fe200078e0a06 */
[----:B------:R-:W-:Y:S02]  /*1290*/  ISETP.NE.AND P2, PT, R5, 0x1, PT ;  /* 0x000000010500780c */ /* 0x000fe40003f45270 */
[----:B------:R-:W-:Y:S02]  /*12a0*/  SEL R5, R9, RZ, P0 ;  /* 0x000000ff09057207 */ /* 0x000fe40000000000 */
[----:B------:R-:W-:Y:S02]  /*12b0*/  ISETP.NE.AND P0, PT, R14, 0x1, PT ;  /* 0x000000010e00780c */ /* 0x000fe40003f05270 */
[----:B------:R-:W-:Y:S01]  /*12c0*/  @!P1 LOP3.LUT R6, RZ, R13, RZ, 0x33, !PT ;  /* 0x0000000dff069212 */ /* 0x000fe200078e33ff */
[----:B-----5:R-:W-:Y:S01]  /*12d0*/  IMAD R21, R5, R21, R0 ;  /* 0x0000001505157224 */ /* 0x020fe200078e0200 */
[----:B------:R-:W-:Y:S02]  /*12e0*/  ISETP.NE.AND P1, PT, R18, 0x1, PT ;  /* 0x000000011200780c */ /* 0x000fe40003f25270 */
[----:B------:R-:W-:-:S02]  /*12f0*/  SEL R9, R9, RZ, P2 ;  /* 0x000000ff09097207 */ /* 0x000fc40001000000 */
[C---:B------:R-:W-:Y:S02]  /*1300*/  IADD3 R0, PT, PT, -R6.reuse, RZ, RZ ;  /* 0x000000ff06007210 */ /* 0x040fe40007ffe1ff */
[C---:B------:R-:W-:Y:S01]  /*1310*/  SEL R5, R6.reuse, RZ, P0 ;  /* 0x000000ff06057207 */ /* 0x040fe20000000000 */
[----:B------:R-:W-:Y:S01]  /*1320*/  IMAD R2, R9, R19, R2 ;  /* 0x0000001309027224 */ /* 0x000fe200078e0202 */
[----:B------:R-:W-:Y:S01]  /*1330*/  SEL R6, R6, RZ, P1 ;  /* 0x000000ff06067207 */ /* 0x000fe20000800000 */
[----:B------:R-:W-:Y:S02]  /*1340*/  IMAD R22, R13, R0, R22 ;  /* 0x000000000d167224 */ /* 0x000fe400078e0216 */
[----:B------:R-:W-:Y:S02]  /*1350*/  IMAD R0, R5, R20, R21 ;  /* 0x0000001405007224 */ /* 0x000fe400078e0215 */
[----:B------:R-:W-:-:S07]  /*1360*/  IMAD R2, R6, R23, R2 ;  /* 0x0000001706027224 */ /* 0x000fce00078e0202 */
.L_x_4:
[----:B------:R-:W-:Y:S05]  /*1370*/  BRA.U UP1, `(.L_x_3) ;  /* 0x0000000101b47547 */ /* 0x000fea000b800000 */
[----:B------:R-:W0:Y:S08]  /*1380*/  LDC.64 R10, c[0x0][0x3b0] ;  /* 0x0000ec00ff0a7b82 */ /* 0x000e300000000a00 */
[----:B------:R-:W1:Y:S08]  /*1390*/  LDC.64 R12, c[0x0][0x3a0] ;  /* 0x0000e800ff0c7b82 */ /* 0x000e700000000a00 */
[----:B------:R-:W2:Y:S01]  /*13a0*/  LDC.64 R16, c[0x0][0x3a8] ;  /* 0x0000ea00ff107b82 */ /* 0x000ea20000000a00 */
[----:B0-----:R-:W-:-:S07]  /*13b0*/  IMAD.WIDE.U32 R10, R3, 0x4, R10 ;  /* 0x00000004030a7825 */ /* 0x001fce00078e000a */
[----:B------:R-:W0:Y:S01]  /*13c0*/  LDC.64 R14, c[0x0][0x3b8] ;  /* 0x0000ee00ff0e7b82 */ /* 0x000e220000000a00 */
[----:B------:R-:W3:Y:S01]  /*13d0*/  LDG.E R5, desc[UR26][R10.64] ;  /* 0x0000001a0a057981 */ /* 0x000ee2000c1e1900 */
[----:B-1----:R-:W-:-:S06]  /*13e0*/  IMAD.WIDE.U32 R12, R3, 0x4, R12 ;  /* 0x00000004030c7825 */ /* 0x002fcc00078e000c */
[----:B------:R-:W1:Y:S01]  /*13f0*/  LDC.64 R6, c[0x0][0x3c0] ;  /* 0x0000f000ff067b82 */ /* 0x000e620000000a00 */
[----:B------:R-:W4:Y:S01]  /*1400*/  LDG.E R8, desc[UR26][R12.64] ;  /* 0x0000001a0c087981 */ /* 0x000f22000c1e1900 */
[----:B--2---:R-:W-:-:S05]  /*1410*/  IMAD.WIDE.U32 R16, R3, 0x4, R16 ;  /* 0x0000000403107825 */ /* 0x004fca00078e0010 */
[----:B------:R-:W2:Y:S01]  /*1420*/  LDG.E R9, desc[UR26][R16.64] ;  /* 0x0000001a10097981 */ /* 0x000ea2000c1e1900 */
[----:B0-----:R-:W-:-:S04]  /*1430*/  IMAD.WIDE.U32 R14, R3, 0x4, R14 ;  /* 0x00000004030e7825 */ /* 0x001fc800078e000e */
[----:B-1----:R-:W-:Y:S02]  /*1440*/  IMAD.WIDE.U32 R18, R3, 0x4, R6 ;  /* 0x0000000403127825 */ /* 0x002fe400078e0006 */
[----:B------:R0:W5:Y:S04]  /*1450*/  LDG.E R3, desc[UR26][R14.64] ;  /* 0x0000001a0e037981 */ /* 0x000168000c1e1900 */
[----:B------:R-:W5:Y:S01]  /*1460*/  LDG.E R11, desc[UR26][R18.64] ;  /* 0x0000001a120b7981 */ /* 0x000f62000c1e1900 */
[----:B---3--:R-:W-:-:S04]  /*1470*/  IABS R21, R5 ;  /* 0x0000000500157213 */ /* 0x008fc80000000000 */
[----:B------:R-:W1:Y:S08]  /*1480*/  I2F.RP R10, R21 ;  /* 0x00000015000a7306 */ /* 0x000e700000209400 */
[----:B-1----:R-:W1:Y:S02]  /*1490*/  MUFU.RCP R10, R10 ;  /* 0x0000000a000a7308 */ /* 0x002e640000001000 */
[----:B-1----:R-:W-:-:S06]  /*14a0*/  VIADD R6, R10, 0xffffffe ;  /* 0x0ffffffe0a067836 */ /* 0x002fcc0000000000 */
[----:B------:R1:W3:Y:S01]  /*14b0*/  F2I.FTZ.U32.TRUNC.NTZ R7, R6 ;  /* 0x0000000600077305 */ /* 0x0002e2000021f000 */
[----:B0-----:R-:W-:Y:S01]  /*14c0*/  IABS R14, R5 ;  /* 0x00000005000e7213 */ /* 0x001fe20000000000 */
[----:B-1----:R-:W-:Y:S01]  /*14d0*/  IMAD.MOV.U32 R6, RZ, RZ, RZ ;  /* 0x000000ffff067224 */ /* 0x002fe200078e00ff */
[----:B---3--:R-:W-:-:S05]  /*14e0*/  IADD3 R12, PT, PT, RZ, -R7, RZ ;  /* 0x80000007ff0c7210 */ /* 0x008fca0007ffe0ff */
[----:B------:R-:W-:Y:S01]  /*14f0*/  IMAD R13, R12, R21, RZ ;  /* 0x000000150c0d7224 */ /* 0x000fe200078e02ff */
[----:B------:R-:W-:-:S03]  /*1500*/  IABS R12, R22 ;  /* 0x00000016000c7213 */ /* 0x000fc60000000000 */
[----:B------:R-:W-:-:S04]  /*1510*/  IMAD.HI.U32 R7, R7, R13, R6 ;  /* 0x0000000d07077227 */ /* 0x000fc800078e0006 */
[----:B------:R-:W-:Y:S02]  /*1520*/  IMAD.MOV R10, RZ, RZ, -R14 ;  /* 0x000000ffff0a7224 */ /* 0x000fe400078e0a0e */
[----:B------:R-:W-:-:S04]  /*1530*/  IMAD.HI.U32 R7, R7, R12, RZ ;  /* 0x0000000c07077227 */ /* 0x000fc800078e00ff */
[----:B------:R-:W-:-:S05]  /*1540*/  IMAD R6, R7, R10, R12 ;  /* 0x0000000a07067224 */ /* 0x000fca00078e020c */
[----:B------:R-:W-:-:S13]  /*1550*/  ISETP.GT.U32.AND P1, PT, R21, R6, PT ;  /* 0x000000061500720c */ /* 0x000fda0003f24070 */
[----:B------:R-:W-:-:S04]  /*1560*/  @!P1 IADD3 R6, PT, PT, R6, -R21, RZ ;  /* 0x8000001506069210 */ /* 0x000fc80007ffe0ff */
[----:B------:R-:W-:Y:S02]  /*1570*/  ISETP.GE.U32.AND P0, PT, R6, R21, PT ;  /* 0x000000150600720c */ /* 0x000fe40003f06070 */
[----:B------:R-:W-:Y:S01]  /*1580*/  LOP3.LUT R6, R22, R5, RZ, 0x3c, !PT ;  /* 0x0000000516067212 */ /* 0x000fe200078e3cff */
[----:B------:R-:W-:Y:S01]  /*1590*/  @!P1 VIADD R7, R7, 0x1 ;  /* 0x0000000107079836 */ /* 0x000fe20000000000 */
[----:B------:R-:W-:Y:S02]  /*15a0*/  ISETP.NE.AND P1, PT, R5, RZ, PT ;  /* 0x000000ff0500720c */ /* 0x000fe40003f25270 */
[----:B------:R-:W-:-:S07]  /*15b0*/  ISETP.GE.AND P2, PT, R6, RZ, PT ;  /* 0x000000ff0600720c */ /* 0x000fce0003f46270 */
[----:B------:R-:W-:Y:S01]  /*15c0*/  @P0 VIADD R7, R7, 0x1 ;  /* 0x0000000107070836 */ /* 0x000fe20000000000 */
[----:B----4-:R-:W-:-:S05]  /*15d0*/  ISETP.NE.AND P0, PT, R8, 0x1, PT ;  /* 0x000000010800780c */ /* 0x010fca0003f05270 */
[----:B------:R-:W-:Y:S02]  /*15e0*/  @!P2 IADD3 R7, PT, PT, -R7, RZ, RZ ;  /* 0x000000ff0707a210 */ /* 0x000fe40007ffe1ff */
[----:B------:R-:W-:Y:S02]  /*15f0*/  @!P1 LOP3.LUT R7, RZ, R5, RZ, 0x33, !PT ;  /* 0x00000005ff079212 */ /* 0x000fe400078e33ff */
[----:B--2---:R-:W-:Y:S02]  /*1600*/  ISETP.NE.AND P1, PT, R9, 0x1, PT ;  /* 0x000000010900780c */ /* 0x004fe40003f25270 */
[C---:B------:R-:W-:Y:S02]  /*1610*/  SEL R5, R7.reuse, RZ, P0 ;  /* 0x000000ff07057207 */ /* 0x040fe40000000000 */
[----:B------:R-:W-:-:S03]  /*1620*/  SEL R7, R7, RZ, P1 ;  /* 0x000000ff07077207 */ /* 0x000fc60000800000 */
[----:B-----5:R-:W-:Y:S02]  /*1630*/  IMAD R0, R5, R3, R0 ;  /* 0x0000000305007224 */ /* 0x020fe400078e0200 */
[----:B------:R-:W-:-:S07]  /*1640*/  IMAD R2, R7, R11, R2 ;  /* 0x0000000b07027224 */ /* 0x000fce00078e0202 */
.L_x_3:
[--C-:B------:R-:W-:Y:S01]  /*1650*/  SHF.R.S32.HI R7, RZ, 0x1f, R0.reuse ;  /* 0x0000001fff077819 */ /* 0x100fe20000011400 */
[----:B------:R-:W-:Y:S01]  /*1660*/  IMAD.MOV.U32 R6, RZ, RZ, R0 ;  /* 0x000000ffff067224 */ /* 0x000fe200078e0000 */
[----:B------:R-:W-:-:S07]  /*1670*/  SHF.R.S32.HI R3, RZ, 0x1f, R2 ;  /* 0x0000001fff037819 */ /* 0x000fce0000011402 */
.L_x_0:
[----:B------:R-:W0:Y:S02]  /*1680*/  LDCU.128 UR4, c[0x0][0x380] ;  /* 0x00007000ff0477ac */ /* 0x000e240008000c00 */
[----:B0-----:R-:W-:Y:S02]  /*1690*/  LEA R10, P1, R2, UR6, 0x2 ;  /* 0x00000006020a7c11 */ /* 0x001fe4000f8210ff */
[----:B------:R-:W-:Y:S02]  /*16a0*/  LEA R8, P0, R6, UR4, 0x2 ;  /* 0x0000000406087c11 */ /* 0x000fe4000f8010ff */
[----:B------:R-:W-:Y:S02]  /*16b0*/  LEA.HI.X R11, R2, UR7, R3, 0x2, P1 ;  /* 0x00000007020b7c11 */ /* 0x000fe400088f1403 */
[----:B------:R-:W-:Y:S01]  /*16c0*/  LEA.HI.X R9, R6, UR5, R7, 0x2, P0 ;  /* 0x0000000506097c11 */ /* 0x000fe200080f1407 */
[----:B------:R-:W0:Y:S03]  /*16d0*/  LDC.64 R2, c[0x0][0x390] ;  /* 0x0000e400ff027b82 */ /* 0x000e260000000a00 */
[----:B------:R-:W2:Y:S04]  /*16e0*/  LDG.E R11, desc[UR26][R10.64] ;  /* 0x0000001a0a0b7981 */ /* 0x000ea8000c1e1900 */
[----:B------:R-:W2:Y:S01]  /*16f0*/  LDG.E R8, desc[UR26][R8.64] ;  /* 0x0000001a08087981 */ /* 0x000ea2000c1e1900 */
[----:B0-----:R-:W-:-:S04]  /*1700*/  IMAD.WIDE R4, R4, 0x4, R2 ;  /* 0x0000000404047825 */ /* 0x001fc800078e0202 */
[----:B--2---:R-:W-:-:S05]  /*1710*/  FMUL R3, R8, R11 ;  /* 0x0000000b08037220 */ /* 0x004fca0000400000 */
[----:B------:R-:W-:Y:S01]  /*1720*/  STG.E desc[UR26][R4.64], R3 ;  /* 0x0000000304007986 */ /* 0x000fe2000c10191a */
[----:B------:R-:W-:Y:S05]  /*1730*/  EXIT ;  /* 0x000000000000794d */ /* 0x000fea0003800000 */
.L_x_5:
[----:B------:R-:W-:-:S00]  /*1740*/  BRA `(.L_x_5) ;  /* 0xfffffffc00fc7947 */ /* 0x000fc0000383ffff */
[----:B------:R-:W-:-:S00]  /*1750*/  NOP ;  /* 0x0000000000007918 */ /* 0x000fc00000000000 */
        /* <DEDUP_REMOVED lines=10> */
.L_x_13:


//--------------------- .text._Z9TensorAddPfS_S_PiS0_S0_S0_S0_S0_ii --------------------------
	.section	.text._Z9TensorAddPfS_S_PiS0_S0_S0_S0_S0_ii,"ax",@progbits
	.align	128
        .global         _Z9TensorAddPfS_S_PiS0_S0_S0_S0_S0_ii
        .type           _Z9TensorAddPfS_S_PiS0_S0_S0_S0_S0_ii,@function
        .size           _Z9TensorAddPfS_S_PiS0_S0_S0_S0_S0_ii,(.L_x_14 - _Z9TensorAddPfS_S_PiS0_S0_S0_S0_S0_ii)
        .other          _Z9TensorAddPfS_S_PiS0_S0_S0_S0_S0_ii,@"STO_CUDA_ENTRY STV_DEFAULT"
_Z9TensorAddPfS_S_PiS0_S0_S0_S0_S0_ii:
.text._Z9TensorAddPfS_S_PiS0_S0_S0_S0_S0_ii:
        /* <DEDUP_REMOVED lines=50> */
.L_x_8:
        /* <DEDUP_REMOVED lines=168> */
.L_x_7:
        /* <DEDUP_REMOVED lines=93> */
.L_x_10:
        /* <DEDUP_REMOVED lines=46> */
.L_x_9:
[--C-:B------:R-:W-:Y:S01]  /*1650*/  SHF.R.S32.HI R7, RZ, 0x1f, R0.reuse ;  /* 0x0000001fff077819 */ /* 0x100fe20000011400 */
[----:B------:R-:W-:Y:S01]  /*1660*/  IMAD.MOV.U32 R6, RZ, RZ, R0 ;  /* 0x000000ffff067224 */ /* 0x000fe200078e0000 */
[----:B------:R-:W-:-:S07]  /*1670*/  SHF.R.S32.HI R3, RZ, 0x1f, R2 ;  /* 0x0000001fff037819 */ /* 0x000fce0000011402 */
.L_x_6:
        /* <DEDUP_REMOVED lines=9> */
[----:B--2---:R-:W-:-:S05]  /*1710*/  FADD R3, R8, R11 ;  /* 0x0000000b08037221 */ /* 0x004fca0000000000 */
[----:B------:R-:W-:Y:S01]  /*1720*/  STG.E desc[UR26][R4.64], R3 ;  /* 0x0000000304007986 */ /* 0x000fe2000c10191a */
[----:B------:R-:W-:Y:S05]  /*1730*/  EXIT ;  /* 0x000000000000794d */ /* 0x000fea0003800000 */
.L_x_11:
        /* <DEDUP_REMOVED lines=12> */
.L_x_14:


//--------------------- .text._Z9VectorAddPfS_S_ffj --------------------------
	.section	.text._Z9VectorAddPfS_S_ffj,"ax",@progbits
	.align	128
        .global         _Z9VectorAddPfS_S_ffj
        .type           _Z9VectorAddPfS_S_ffj,@function
        .size           _Z9VectorAddPfS_S_ffj,(.L_x_15 - _Z9VectorAddPfS_S_ffj)
        .other          _Z9VectorAddPfS_S_ffj,@"STO_CUDA_ENTRY STV_DEFAULT"
_Z9VectorAddPfS_S_ffj:
.text._Z9VectorAddPfS_S_ffj:
[----:B------:R-:W-:Y:S01]  /*0000*/  LDC R1, c[0x0][0x37c] ;  /* 0x0000df00ff017b82 */ /* 0x000fe20000000800 */
[----:B------:R-:W0:Y:S07]  /*0010*/  S2R R0, SR_TID.X ;  /* 0x0000000000007919 */ /* 0x000e2e0000002100 */
[----:B------:R-:W0:Y:S01]  /*0020*/  S2UR UR4, SR_CTAID.X ;  /* 0x00000000000479c3 */ /* 0x000e220000002500 */
[----:B------:R-:W1:Y:S07]  /*0030*/  LDCU UR5, c[0x0][0x3a0] ;  /* 0x00007400ff0577ac */ /* 0x000e6e0008000800 */
[----:B------:R-:W0:Y:S02]  /*0040*/  LDC R9, c[0x0][0x360] ;  /* 0x0000d800ff097b82 */ /* 0x000e240000000800 */
[----:B0-----:R-:W-:-:S05]  /*0050*/  IMAD R9, R9, UR4, R0 ;  /* 0x0000000409097c24 */ /* 0x001fca000f8e0200 */
[----:B-1----:R-:W-:-:S13]  /*0060*/  ISETP.GE.U32.AND P0, PT, R9, UR5, PT ;  /* 0x0000000509007c0c */ /* 0x002fda000bf06070 */
[----:B------:R-:W-:Y:S05]  /*0070*/  @P0 EXIT ;  /* 0x000000000000094d */ /* 0x000fea0003800000 */
[----:B------:R-:W0:Y:S01]  /*0080*/  LDC.64 R4, c[0x0][0x388] ;  /* 0x0000e200ff047b82 */ /* 0x000e220000000a00 */
[----:B------:R-:W1:Y:S01]  /*0090*/  LDCU.64 UR4, c[0x0][0x358] ;  /* 0x00006b00ff0477ac */ /* 0x000e620008000a00 */
[----:B------:R-:W2:Y:S06]  /*00a0*/  LDCU.64 UR6, c[0x0][0x398] ;  /* 0x00007300ff0677ac */ /* 0x000eac0008000a00 */
[----:B------:R-:W3:Y:S08]  /*00b0*/  LDC.64 R2, c[0x0][0x380] ;  /* 0x0000e000ff027b82 */ /* 0x000ef00000000a00 */
[----:B------:R-:W4:Y:S01]  /*00c0*/  LDC.64 R6, c[0x0][0x390] ;  /* 0x0000e400ff067b82 */ /* 0x000f220000000a00 */
[----:B0-----:R-:W-:-:S06]  /*00d0*/  IMAD.WIDE R4, R9, 0x4, R4 ;  /* 0x0000000409047825 */ /* 0x001fcc00078e0204 */
[----:B-1----:R-:W2:Y:S01]  /*00e0*/  LDG.E R4, desc[UR4][R4.64] ;  /* 0x0000000404047981 */ /* 0x002ea2000c1e1900 */
[----:B---3--:R-:W-:-:S06]  /*00f0*/  IMAD.WIDE R2, R9, 0x4, R2 ;  /* 0x0000000409027825 */ /* 0x008fcc00078e0202 */
[----:B------:R-:W3:Y:S01]  /*0100*/  LDG.E R2, desc[UR4][R2.64] ;  /* 0x0000000402027981 */ /* 0x000ee2000c1e1900 */
[----:B----4-:R-:W-:-:S04]  /*0110*/  IMAD.WIDE R6, R9, 0x4, R6 ;  /* 0x0000000409067825 */ /* 0x010fc800078e0206 */
[----:B--2---:R-:W-:-:S04]  /*0120*/  FMUL R11, R4, UR7 ;  /* 0x00000007040b7c20 */ /* 0x004fc80008400000 */
[----:B---3--:R-:W-:-:S05]  /*0130*/  FFMA R11, R2, UR6, R11 ;  /* 0x00000006020b7c23 */ /* 0x008fca000800000b */
[----:B------:R-:W-:Y:S01]  /*0140*/  STG.E desc[UR4][R6.64], R11 ;  /* 0x0000000b06007986 */ /* 0x000fe2000c101904 */
[----:B------:R-:W-:Y:S05]  /*0150*/  EXIT ;  /* 0x000000000000794d */ /* 0x000fea0003800000 */
.L_x_12:
        /* <DEDUP_REMOVED lines=10> */
.L_x_15:


//--------------------- .nv.shared.reserved.0     --------------------------
	.section	.nv.shared.reserved.0,"aw",@nobits
	.weak		__nv_reservedSMEM_offset_0_alias
	.size		__nv_reservedSMEM_offset_0_alias, 0, 64
	.other		__nv_reservedSMEM_offset_0_alias,@"STO_CUDA_RESERVED_SHARED STV_DEFAULT"
__nv_reservedSMEM_offset_0_alias:
	.zero		0
	.zero		64


//--------------------- .nv.constant0._Z9TensorMulPfS_S_PiS0_S0_S0_S0_S0_ii --------------------------
	.section	.nv.constant0._Z9TensorMulPfS_S_PiS0_S0_S0_S0_S0_ii,"a",@progbits
	.sectionflags	@""
	.align	4
.nv.constant0._Z9TensorMulPfS_S_PiS0_S0_S0_S0_S0_ii:
	.zero		976


//--------------------- .nv.constant0._Z9TensorAddPfS_S_PiS0_S0_S0_S0_S0_ii --------------------------
	.section	.nv.constant0._Z9TensorAddPfS_S_PiS0_S0_S0_S0_S0_ii,"a",@progbits
	.sectionflags	@""
	.align	4
.nv.constant0._Z9TensorAddPfS_S_PiS0_S0_S0_S0_S0_ii:
	.zero		976


//--------------------- .nv.constant0._Z9VectorAddPfS_S_ffj --------------------------
	.section	.nv.constant0._Z9VectorAddPfS_S_ffj,"a",@progbits
	.sectionflags	@""
	.align	4
.nv.constant0._Z9VectorAddPfS_S_ffj:
	.zero		932


//--------------------- SYMBOLS --------------------------

	.type		.nv.reservedSmem.offset0,@object
	.size		.nv.reservedSmem.offset0,0x4
